	.headerflags	@"EF_CUDA_TEXMODE_UNIFIED EF_CUDA_64BIT_ADDRESS EF_CUDA_ACCELERATORS EF_CUDA_SM90 EF_CUDA_VIRTUAL_SM(EF_CUDA_SM90)"
	.elftype	@"ET_EXEC"


//--------------------- .nv.info                  --------------------------
	.section	.nv.info,"",@"SHT_CUDA_INFO"
	.align	4


	//----- nvinfo : EIATTR_REGCOUNT
	.align		4
        /*0000*/ 	.byte	0x04, 0x2f
        /*0002*/ 	.short	(.L_3 - .L_2)
	.align		4
.L_2:
        /*0004*/ 	.word	index@(triton_poi_fused_cat_8)
        /*0008*/ 	.word	0x0000009f


	//----- nvinfo : EIATTR_MIN_STACK_SIZE
	.align		4
.L_3:
        /*000c*/ 	.byte	0x04, 0x12
        /*000e*/ 	.short	(.L_5 - .L_4)
	.align		4
.L_4:
        /*0010*/ 	.word	index@(triton_poi_fused_cat_8)
        /*0014*/ 	.word	0x00000000


	//----- nvinfo : EIATTR_FRAME_SIZE
	.align		4
.L_5:
        /*0018*/ 	.byte	0x04, 0x11
        /*001a*/ 	.short	(.L_7 - .L_6)
	.align		4
.L_6:
        /*001c*/ 	.word	index@(triton_poi_fused_cat_8)
        /*0020*/ 	.word	0x00000000


	//----- nvinfo : EIATTR_MIN_STACK_SIZE
	.align		4
.L_7:
        /*0024*/ 	.byte	0x04, 0x12
        /*0026*/ 	.short	(.L_9 - .L_8)
	.align		4
.L_8:
        /*0028*/ 	.word	index@(triton_poi_fused_cat_8)
        /*002c*/ 	.word	0x00000000
.L_9:


//--------------------- .nv.info.triton_poi_fused_cat_8 --------------------------
	.section	.nv.info.triton_poi_fused_cat_8,"",@"SHT_CUDA_INFO"
	.sectionflags	@""
	.align	4


	//----- nvinfo : EIATTR_CUDA_API_VERSION
	.align		4
        /*0000*/ 	.byte	0x04, 0x37
        /*0002*/ 	.short	(.L_11 - .L_10)
.L_10:
        /*0004*/ 	.word	0x0000007c


	//----- nvinfo : EIATTR_KPARAM_INFO
	.align		4
.L_11:
        /*0008*/ 	.byte	0x04, 0x17
        /*000a*/ 	.short	(.L_13 - .L_12)
.L_12:
        /*000c*/ 	.word	0x00000000
        /*0010*/ 	.short	0x0015
        /*0012*/ 	.short	0x00a8
        /*0014*/ 	.byte	0x00, 0xf0, 0x11, 0x00


	//----- nvinfo : EIATTR_KPARAM_INFO
	.align		4
.L_13:
        /*0018*/ 	.byte	0x04, 0x17
        /*001a*/ 	.short	(.L_15 - .L_14)
.L_14:
        /*001c*/ 	.word	0x00000000
        /*0020*/ 	.short	0x0014
        /*0022*/ 	.short	0x00a0
        /*0024*/ 	.byte	0x00, 0xf4, 0x21, 0x00


	//----- nvinfo : EIATTR_KPARAM_INFO
	.align		4
.L_15:
        /*0028*/ 	.byte	0x04, 0x17
        /*002a*/ 	.short	(.L_17 - .L_16)
.L_16:
        /*002c*/ 	.word	0x00000000
        /*0030*/ 	.short	0x0013
        /*0032*/ 	.short	0x0098
        /*0034*/ 	.byte	0x00, 0xf4, 0x21, 0x00


	//----- nvinfo : EIATTR_KPARAM_INFO
	.align		4
.L_17:
        /*0038*/ 	.byte	0x04, 0x17
        /*003a*/ 	.short	(.L_19 - .L_18)
.L_18:
        /*003c*/ 	.word	0x00000000
        /*0040*/ 	.short	0x0012
        /*0042*/ 	.short	0x0090
        /*0044*/ 	.byte	0x00, 0xf4, 0x21, 0x00


	//----- nvinfo : EIATTR_KPARAM_INFO
	.align		4
.L_19:
        /*0048*/ 	.byte	0x04, 0x17
        /*004a*/ 	.short	(.L_21 - .L_20)
.L_20:
        /*004c*/ 	.word	0x00000000
        /*0050*/ 	.short	0x0011
        /*0052*/ 	.short	0x0088
        /*0054*/ 	.byte	0x00, 0xf4, 0x21, 0x00


	//----- nvinfo : EIATTR_KPARAM_INFO
	.align		4
.L_21:
        /*0058*/ 	.byte	0x04, 0x17
        /*005a*/ 	.short	(.L_23 - .L_22)
.L_22:
        /*005c*/ 	.word	0x00000000
        /*0060*/ 	.short	0x0010
        /*0062*/ 	.short	0x0080
        /*0064*/ 	.byte	0x00, 0xf4, 0x21, 0x00


	//----- nvinfo : EIATTR_KPARAM_INFO
	.align		4
.L_23:
        /*0068*/ 	.byte	0x04, 0x17
        /*006a*/ 	.short	(.L_25 - .L_24)
.L_24:
        /*006c*/ 	.word	0x00000000
        /*0070*/ 	.short	0x000f
        /*0072*/ 	.short	0x0078
        /*0074*/ 	.byte	0x00, 0xf4, 0x21, 0x00


	//----- nvinfo : EIATTR_KPARAM_INFO
	.align		4
.L_25:
        /*0078*/ 	.byte	0x04, 0x17
        /*007a*/ 	.short	(.L_27 - .L_26)
.L_26:
        /*007c*/ 	.word	0x00000000
        /*0080*/ 	.short	0x000e
        /*0082*/ 	.short	0x0070
        /*0084*/ 	.byte	0x00, 0xf4, 0x21, 0x00


	//----- nvinfo : EIATTR_KPARAM_INFO
	.align		4
.L_27:
        /*0088*/ 	.byte	0x04, 0x17
        /*008a*/ 	.short	(.L_29 - .L_28)
.L_28:
        /*008c*/ 	.word	0x00000000
        /*0090*/ 	.short	0x000d
        /*0092*/ 	.short	0x0068
        /*0094*/ 	.byte	0x00, 0xf4, 0x21, 0x00


	//----- nvinfo : EIATTR_KPARAM_INFO
	.align		4
.L_29:
        /*0098*/ 	.byte	0x04, 0x17
        /*009a*/ 	.short	(.L_31 - .L_30)
.L_30:
        /*009c*/ 	.word	0x00000000
        /*00a0*/ 	.short	0x000c
        /*00a2*/ 	.short	0x0060
        /*00a4*/ 	.byte	0x00, 0xf4, 0x21, 0x00


	//----- nvinfo : EIATTR_KPARAM_INFO
	.align		4
.L_31:
        /*00a8*/ 	.byte	0x04, 0x17
        /*00aa*/ 	.short	(.L_33 - .L_32)
.L_32:
        /*00ac*/ 	.word	0x00000000
        /*00b0*/ 	.short	0x000b
        /*00b2*/ 	.short	0x0058
        /*00b4*/ 	.byte	0x00, 0xf4, 0x21, 0x00


	//----- nvinfo : EIATTR_KPARAM_INFO
	.align		4
.L_33:
        /*00b8*/ 	.byte	0x04, 0x17
        /*00ba*/ 	.short	(.L_35 - .L_34)
.L_34:
        /*00bc*/ 	.word	0x00000000
        /*00c0*/ 	.short	0x000a
        /*00c2*/ 	.short	0x0050
        /*00c4*/ 	.byte	0x00, 0xf4, 0x21, 0x00


	//----- nvinfo : EIATTR_KPARAM_INFO
	.align		4
.L_35:
        /*00c8*/ 	.byte	0x04, 0x17
        /*00ca*/ 	.short	(.L_37 - .L_36)
.L_36:
        /*00cc*/ 	.word	0x00000000
        /*00d0*/ 	.short	0x0009
        /*00d2*/ 	.short	0x0048
        /*00d4*/ 	.byte	0x00, 0xf4, 0x21, 0x00


	//----- nvinfo : EIATTR_KPARAM_INFO
	.align		4
.L_37:
        /*00d8*/ 	.byte	0x04, 0x17
        /*00da*/ 	.short	(.L_39 - .L_38)
.L_38:
        /*00dc*/ 	.word	0x00000000
        /*00e0*/ 	.short	0x0008
        /*00e2*/ 	.short	0x0040
        /*00e4*/ 	.byte	0x00, 0xf4, 0x21, 0x00


	//----- nvinfo : EIATTR_KPARAM_INFO
	.align		4
.L_39:
        /*00e8*/ 	.byte	0x04, 0x17
        /*00ea*/ 	.short	(.L_41 - .L_40)
.L_40:
        /*00ec*/ 	.word	0x00000000
        /*00f0*/ 	.short	0x0007
        /*00f2*/ 	.short	0x0038
        /*00f4*/ 	.byte	0x00, 0xf4, 0x21, 0x00


	//----- nvinfo : EIATTR_KPARAM_INFO
	.align		4
.L_41:
        /*00f8*/ 	.byte	0x04, 0x17
        /*00fa*/ 	.short	(.L_43 - .L_42)
.L_42:
        /*00fc*/ 	.word	0x00000000
        /*0100*/ 	.short	0x0006
        /*0102*/ 	.short	0x0030
        /*0104*/ 	.byte	0x00, 0xf4, 0x21, 0x00


	//----- nvinfo : EIATTR_KPARAM_INFO
	.align		4
.L_43:
        /*0108*/ 	.byte	0x04, 0x17
        /*010a*/ 	.short	(.L_45 - .L_44)
.L_44:
        /*010c*/ 	.word	0x00000000
        /*0110*/ 	.short	0x0005
        /*0112*/ 	.short	0x0028
        /*0114*/ 	.byte	0x00, 0xf4, 0x21, 0x00


	//----- nvinfo : EIATTR_KPARAM_INFO
	.align		4
.L_45:
        /*0118*/ 	.byte	0x04, 0x17
        /*011a*/ 	.short	(.L_47 - .L_46)
.L_46:
        /*011c*/ 	.word	0x00000000
        /*0120*/ 	.short	0x0004
        /*0122*/ 	.short	0x0020
        /*0124*/ 	.byte	0x00, 0xf4, 0x21, 0x00


	//----- nvinfo : EIATTR_KPARAM_INFO
	.align		4
.L_47:
        /*0128*/ 	.byte	0x04, 0x17
        /*012a*/ 	.short	(.L_49 - .L_48)
.L_48:
        /*012c*/ 	.word	0x00000000
        /*0130*/ 	.short	0x0003
        /*0132*/ 	.short	0x0018
        /*0134*/ 	.byte	0x00, 0xf4, 0x21, 0x00


	//----- nvinfo : EIATTR_KPARAM_INFO
	.align		4
.L_49:
        /*0138*/ 	.byte	0x04, 0x17
        /*013a*/ 	.short	(.L_51 - .L_50)
.L_50:
        /*013c*/ 	.word	0x00000000
        /*0140*/ 	.short	0x0002
        /*0142*/ 	.short	0x0010
        /*0144*/ 	.byte	0x00, 0xf4, 0x21, 0x00


	//----- nvinfo : EIATTR_KPARAM_INFO
	.align		4
.L_51:
        /*0148*/ 	.byte	0x04, 0x17
        /*014a*/ 	.short	(.L_53 - .L_52)
.L_52:
        /*014c*/ 	.word	0x00000000
        /*0150*/ 	.short	0x0001
        /*0152*/ 	.short	0x0008
        /*0154*/ 	.byte	0x00, 0xf4, 0x21, 0x00


	//----- nvinfo : EIATTR_KPARAM_INFO
	.align		4
.L_53:
        /*0158*/ 	.byte	0x04, 0x17
        /*015a*/ 	.short	(.L_55 - .L_54)
.L_54:
        /*015c*/ 	.word	0x00000000
        /*0160*/ 	.short	0x0000
        /*0162*/ 	.short	0x0000
        /*0164*/ 	.byte	0x00, 0xf4, 0x21, 0x00


	//----- nvinfo : EIATTR_SPARSE_MMA_MASK
	.align		4
.L_55:
        /*0168*/ 	.byte	0x03, 0x50
        /*016a*/ 	.short	0x0000


	//----- nvinfo : EIATTR_MAXREG_COUNT
	.align		4
        /*016c*/ 	.byte	0x03, 0x1b
        /*016e*/ 	.short	0x00ff


	//----- nvinfo : EIATTR_EXIT_INSTR_OFFSETS
	.align		4
        /*0170*/ 	.byte	0x04, 0x1c
        /*0172*/ 	.short	(.L_57 - .L_56)


	//   ....[0]....
.L_56:
        /*0174*/ 	.word	0x00004f60


	//----- nvinfo : EIATTR_REQNTID
	.align		4
.L_57:
        /*0178*/ 	.byte	0x04, 0x10
        /*017a*/ 	.short	(.L_59 - .L_58)
.L_58:
        /*017c*/ 	.word	0x00000080
        /*0180*/ 	.word	0x00000001
        /*0184*/ 	.word	0x00000001


	//----- nvinfo : EIATTR_CBANK_PARAM_SIZE
	.align		4
.L_59:
        /*0188*/ 	.byte	0x03, 0x19
        /*018a*/ 	.short	0x00ac


	//----- nvinfo : EIATTR_PARAM_CBANK
	.align		4
        /*018c*/ 	.byte	0x04, 0x0a
        /*018e*/ 	.short	(.L_61 - .L_60)
	.align		4
.L_60:
        /*0190*/ 	.word	index@(.nv.constant0.triton_poi_fused_cat_8)
        /*0194*/ 	.short	0x0210
        /*0196*/ 	.short	0x00ac


	//----- nvinfo : EIATTR_SW_WAR
	.align		4
.L_61:
        /*0198*/ 	.byte	0x04, 0x36
        /*019a*/ 	.short	(.L_63 - .L_62)
.L_62:
        /*019c*/ 	.word	0x00000008
.L_63:


//--------------------- .nv.callgraph             --------------------------
	.section	.nv.callgraph,"",@"SHT_CUDA_CALLGRAPH"
	.align	4
	.sectionentsize	8
	.align		4
        /*0000*/ 	.word	0x00000000
	.align		4
        /*0004*/ 	.word	0xffffffff
	.align		4
        /*0008*/ 	.word	0x00000000
	.align		4
        /*000c*/ 	.word	0xfffffffe
	.align		4
        /*0010*/ 	.word	0x00000000
	.align		4
        /*0014*/ 	.word	0xfffffffd
	.align		4
        /*0018*/ 	.word	0x00000000
	.align		4
        /*001c*/ 	.word	0xfffffffc


//--------------------- .nv.constant4             --------------------------
	.section	.nv.constant4,"a",@progbits
	.align	8
	.align		8
.nv.constant4:
        /*0000*/ 	.dword	_$_str
	.align		8
        /*0008*/ 	.dword	_$_str_$_2


//--------------------- .text.triton_poi_fused_cat_8 --------------------------
	.section	.text.triton_poi_fused_cat_8,"ax",@progbits
	.align	128
        .global         triton_poi_fused_cat_8
        .type           triton_poi_fused_cat_8,@function
        .size           triton_poi_fused_cat_8,(.L_x_1 - triton_poi_fused_cat_8)
        .other          triton_poi_fused_cat_8,@"STO_CUDA_ENTRY STV_DEFAULT"
triton_poi_fused_cat_8:
.text.triton_poi_fused_cat_8:
[----:B------:R-:W-:Y:S01]  /*0000*/  LDC R1, c[0x0][0x28] ;  /* 0x00000a00ff017b82 */ /* 0x000fe20000000800 */
[----:B------:R-:W1:Y:S07]  /*0010*/  S2R R0, SR_TID.X ;  /* 0x0000000000007919 */ /* 0x000e6e0000002100 */
[----:B------:R-:W2:Y:S01]  /*0020*/  LDC.64 R6, c[0x0][0x220] ;  /* 0x00008800ff067b82 */ /* 0x000ea20000000a00 */
[----:B------:R-:W-:Y:S01]  /*0030*/  CS2R R88, SRZ ;  /* 0x0000000000587805 */ /* 0x000fe2000001ff00 */
[----:B------:R-:W-:Y:S01]  /*0040*/  ULDC.64 UR4, c[0x0][0x208] ;  /* 0x0000820000047ab9 */ /* 0x000fe20000000a00 */
[----:B------:R-:W3:Y:S01]  /*0050*/  S2R R9, SR_CTAID.X ;  /* 0x0000000000097919 */ /* 0x000ee20000002500 */
[----:B------:R-:W-:-:S02]  /*0060*/  CS2R R90, SRZ ;  /* 0x00000000005a7805 */ /* 0x000fc4000001ff00 */
[----:B------:R-:W-:Y:S01]  /*0070*/  CS2R R98, SRZ ;  /* 0x0000000000627805 */ /* 0x000fe2000001ff00 */
[----:B------:R-:W-:Y:S02]  /*0080*/  IMAD.MOV.U32 R100, RZ, RZ, RZ ;  /* 0x000000ffff647224 */ /* 0x000fe400078e00ff */
[----:B------:R-:W-:Y:S01]  /*0090*/  IMAD.MOV.U32 R105, RZ, RZ, RZ ;  /* 0x000000ffff697224 */ /* 0x000fe200078e00ff */
[----:B------:R-:W-:Y:S02]  /*00a0*/  CS2R R102, SRZ ;  /* 0x0000000000667805 */ /* 0x000fe4000001ff00 */
[----:B------:R-:W-:Y:S02]  /*00b0*/  CS2R R108, SRZ ;  /* 0x00000000006c7805 */ /* 0x000fe4000001ff00 */
[----:B------:R-:W-:Y:S02]  /*00c0*/  CS2R R106, SRZ ;  /* 0x00000000006a7805 */ /* 0x000fe4000001ff00 */
[----:B------:R-:W-:Y:S01]  /*00d0*/  CS2R R110, SRZ ;  /* 0x00000000006e7805 */ /* 0x000fe2000001ff00 */
[----:B------:R-:W-:Y:S01]  /*00e0*/  IMAD.MOV.U32 R119, RZ, RZ, RZ ;  /* 0x000000ffff777224 */ /* 0x000fe200078e00ff */
[----:B------:R-:W-:Y:S01]  /*00f0*/  CS2R R124, SRZ ;  /* 0x00000000007c7805 */ /* 0x000fe2000001ff00 */
[----:B------:R-:W-:Y:S01]  /*0100*/  ULDC.64 UR8, c[0x0][0x260] ;  /* 0x0000980000087ab9 */ /* 0x000fe20000000a00 */
[----:B------:R-:W-:Y:S01]  /*0110*/  ULDC.64 UR6, c[0x0][0x288] ;  /* 0x0000a20000067ab9 */ /* 0x000fe20000000a00 */
[----:B-1----:R-:W-:Y:S01]  /*0120*/  IMAD.SHL.U32 R0, R0, 0x4, RZ ;  /* 0x0000000400007824 */ /* 0x002fe200078e00ff */
[----:B---3--:R-:W-:-:S04]  /*0130*/  SHF.R.S32.HI R13, RZ, 0x15, R9 ;  /* 0x00000015ff0d7819 */ /* 0x008fc80000011409 */
[----:B------:R-:W-:-:S05]  /*0140*/  LOP3.LUT R0, R0, 0x1fc, RZ, 0xc0, !PT ;  /* 0x000001fc00007812 */ /* 0x000fca00078ec0ff */
[----:B------:R-:W-:-:S04]  /*0150*/  IMAD R0, R9, 0x400, R0 ;  /* 0x0000040009007824 */ /* 0x000fc800078e0200 */
[----:B------:R-:W-:Y:S01]  /*0160*/  VIADD R10, R0, 0x200 ;  /* 0x00000200000a7836 */ /* 0x000fe20000000000 */
[----:B------:R-:W-:-:S04]  /*0170*/  SHF.R.S32.HI R3, RZ, 0x1f, R0 ;  /* 0x0000001fff037819 */ /* 0x000fc80000011400 */
[----:B------:R-:W-:-:S04]  /*0180*/  LEA.HI R14, R3, R0, RZ, 0xc ;  /* 0x00000000030e7211 */ /* 0x000fc800078f60ff */
[----:B------:R-:W-:-:S05]  /*0190*/  SHF.R.S32.HI R21, RZ, 0xc, R14 ;  /* 0x0000000cff157819 */ /* 0x000fca000001140e */
[----:B------:R-:W-:-:S05]  /*01a0*/  IMAD.HI R2, R21, 0x66666667, RZ ;  /* 0x6666666715027827 */ /* 0x000fca00078e02ff */
[----:B------:R-:W-:-:S04]  /*01b0*/  SHF.R.U32.HI R3, RZ, 0x1f, R2 ;  /* 0x0000001fff037819 */ /* 0x000fc80000011602 */
[----:B------:R-:W-:-:S05]  /*01c0*/  LEA.HI.SX32 R2, R2, R3, 0x19 ;  /* 0x0000000302027211 */ /* 0x000fca00078fcaff */
[----:B------:R-:W-:-:S04]  /*01d0*/  IMAD R21, R2, -0x140, R21 ;  /* 0xfffffec002157824 */ /* 0x000fc800078e0215 */
[C---:B--2---:R-:W-:Y:S01]  /*01e0*/  IMAD.WIDE R4, R21.reuse, 0x4, R6 ;  /* 0x0000000415047825 */ /* 0x044fe200078e0206 */
[----:B------:R-:W-:Y:S02]  /*01f0*/  ISETP.GE.AND P4, PT, R21, 0x60, PT ;  /* 0x000000601500780c */ /* 0x000fe40003f86270 */
[----:B------:R-:W-:-:S11]  /*0200*/  SHF.R.S32.HI R3, RZ, 0x1f, R10 ;  /* 0x0000001fff037819 */ /* 0x000fd6000001140a */
[----:B------:R-:W2:Y:S01]  /*0210*/  @!P4 LDG.E.EL R88, desc[UR4][R4.64] ;  /* 0x000000040458c981 */ /* 0x000ea2000c2e1900 */
[----:B------:R-:W-:Y:S01]  /*0220*/  LEA.HI R15, R3, R10, RZ, 0xc ;  /* 0x0000000a030f7211 */ /* 0x000fe200078f60ff */
[C---:B------:R-:W-:Y:S01]  /*0230*/  IMAD.HI R9, R0.reuse, 0x66666667, RZ ;  /* 0x6666666700097827 */ /* 0x040fe200078e02ff */
[----:B------:R-:W-:Y:S01]  /*0240*/  SGXT R13, R13, 0x1 ;  /* 0x000000010d0d781a */ /* 0x000fe20000000200 */
[----:B------:R-:W3:Y:S01]  /*0250*/  @!P4 LDG.E.EL R91, desc[UR4][R4.64] ;  /* 0x00000004045bc981 */ /* 0x000ee2000c2e1900 */
[----:B------:R-:W-:Y:S01]  /*0260*/  SHF.R.S32.HI R23, RZ, 0xc, R15 ;  /* 0x0000000cff177819 */ /* 0x000fe2000001140f */
[----:B------:R-:W-:Y:S01]  /*0270*/  VIADD R2, R0, 0x1 ;  /* 0x0000000100027836 */ /* 0x000fe20000000000 */
[----:B------:R-:W-:Y:S01]  /*0280*/  SHF.R.U32.HI R12, RZ, 0x1f, R9 ;  /* 0x0000001fff0c7819 */ /* 0x000fe20000011609 */
[----:B------:R-:W4:Y:S02]  /*0290*/  @!P4 LDG.E.EL R98, desc[UR4][R4.64] ;  /* 0x000000040462c981 */ /* 0x000f24000c2e1900 */
[----:B------:R-:W-:Y:S01]  /*02a0*/  IMAD.HI R11, R23, 0x66666667, RZ ;  /* 0x66666667170b7827 */ /* 0x000fe200078e02ff */
[----:B------:R-:W-:Y:S01]  /*02b0*/  LEA.HI.SX32 R24, R9, R12, 0xd ;  /* 0x0000000c09187211 */ /* 0x000fe200078f6aff */
[----:B------:R1:W5:Y:S01]  /*02c0*/  @!P4 LDG.E.EL R100, desc[UR4][R4.64] ;  /* 0x000000040464c981 */ /* 0x000362000c2e1900 */
[----:B------:R-:W-:-:S02]  /*02d0*/  LEA.HI R8, R13, R2, RZ, 0xc ;  /* 0x000000020d087211 */ /* 0x000fc400078f60ff */
[----:B------:R-:W-:Y:S02]  /*02e0*/  SHF.R.U32.HI R12, RZ, 0x1f, R11 ;  /* 0x0000001fff0c7819 */ /* 0x000fe4000001160b */
[----:B------:R-:W-:Y:S02]  /*02f0*/  LOP3.LUT R3, R8, 0xfffff000, RZ, 0xc0, !PT ;  /* 0xfffff00008037812 */ /* 0x000fe400078ec0ff */
[----:B------:R-:W-:-:S05]  /*0300*/  LEA.HI.SX32 R12, R11, R12, 0x19 ;  /* 0x0000000c0b0c7211 */ /* 0x000fca00078fcaff */
[----:B------:R-:W-:-:S05]  /*0310*/  IMAD R23, R12, -0x140, R23 ;  /* 0xfffffec00c177824 */ /* 0x000fca00078e0217 */
[C---:B------:R-:W-:Y:S01]  /*0320*/  ISETP.GE.AND P1, PT, R23.reuse, 0x60, PT ;  /* 0x000000601700780c */ /* 0x040fe20003f26270 */
[----:B------:R-:W-:Y:S02]  /*0330*/  VIADD R9, R0, 0x3 ;  /* 0x0000000300097836 */ /* 0x000fe40000000000 */
[----:B------:R-:W-:Y:S02]  /*0340*/  IMAD.IADD R16, R2, 0x1, -R3 ;  /* 0x0000000102107824 */ /* 0x000fe400078e0a03 */
[----:B-1----:R-:W-:Y:S01]  /*0350*/  IMAD.WIDE R4, R23, 0x4, R6 ;  /* 0x0000000417047825 */ /* 0x002fe200078e0206 */
[----:B------:R-:W1:Y:S01]  /*0360*/  LDC.64 R2, c[0x0][0x298] ;  /* 0x0000a600ff027b82 */ /* 0x000e620000000a00 */
[----:B------:R-:W-:Y:S02]  /*0370*/  LEA.HI R18, R13, R9, RZ, 0xc ;  /* 0x000000090d127211 */ /* 0x000fe400078f60ff */
[----:B------:R-:W-:Y:S02]  /*0380*/  VIADD R8, R0, 0x2 ;  /* 0x0000000200087836 */ /* 0x000fe40000000000 */
[----:B------:R-:W-:-:S02]  /*0390*/  LOP3.LUT R18, R18, 0xfffff000, RZ, 0xc0, !PT ;  /* 0xfffff00012127812 */ /* 0x000fc400078ec0ff */
[----:B------:R-:W2:Y:S01]  /*03a0*/  @!P1 LDG.E.EL R105, desc[UR4][R4.64] ;  /* 0x0000000404699981 */ /* 0x000ea2000c2e1900 */
[----:B------:R-:W-:Y:S01]  /*03b0*/  IMAD.HI R19, R10, 0x66666667, RZ ;  /* 0x666666670a137827 */ /* 0x000fe200078e02ff */
[----:B------:R-:W-:Y:S02]  /*03c0*/  LEA.HI R17, R13, R8, RZ, 0xc ;  /* 0x000000080d117211 */ /* 0x000fe400078f60ff */
[----:B------:R-:W2:Y:S01]  /*03d0*/  @!P1 LDG.E.EL R103, desc[UR4][R4.64] ;  /* 0x0000000404679981 */ /* 0x000ea2000c2e1900 */
[----:B------:R-:W-:Y:S01]  /*03e0*/  IMAD.IADD R18, R9, 0x1, -R18 ;  /* 0x0000000109127824 */ /* 0x000fe200078e0a12 */
[----:B------:R-:W-:Y:S01]  /*03f0*/  SHF.R.U32.HI R20, RZ, 0x1f, R19 ;  /* 0x0000001fff147819 */ /* 0x000fe20000011613 */
[C---:B------:R-:W-:Y:S01]  /*0400*/  VIADD R9, R0.reuse, 0x202 ;  /* 0x0000020200097836 */ /* 0x040fe20000000000 */
[----:B------:R-:W-:Y:S02]  /*0410*/  LOP3.LUT R17, R17, 0xfffff000, RZ, 0xc0, !PT ;  /* 0xfffff00011117812 */ /* 0x000fe400078ec0ff */
[----:B------:R-:W-:Y:S01]  /*0420*/  ISETP.GT.AND P3, PT, R21, 0xff, PT ;  /* 0x000000ff1500780c */ /* 0x000fe20003f64270 */
[----:B------:R-:W-:Y:S01]  /*0430*/  VIADD R11, R0, 0x203 ;  /* 0x00000203000b7836 */ /* 0x000fe20000000000 */
[----:B------:R-:W-:Y:S01]  /*0440*/  LEA.HI.SX32 R26, R19, R20, 0xd ;  /* 0x00000014131a7211 */ /* 0x000fe200078f6aff */
[----:B------:R-:W-:Y:S01]  /*0450*/  IMAD.IADD R17, R8, 0x1, -R17 ;  /* 0x0000000108117824 */ /* 0x000fe200078e0a11 */
[----:B------:R-:W-:Y:S01]  /*0460*/  LEA.HI R20, R13, R9, RZ, 0xc ;  /* 0x000000090d147211 */ /* 0x000fe200078f60ff */
[----:B------:R-:W-:Y:S01]  /*0470*/  VIADD R8, R0, 0x201 ;  /* 0x0000020100087836 */ /* 0x000fe20000000000 */
[----:B------:R-:W-:Y:S01]  /*0480*/  LOP3.LUT R15, R15, 0xfffff000, RZ, 0xc0, !PT ;  /* 0xfffff0000f0f7812 */ /* 0x000fe200078ec0ff */
[----:B------:R-:W-:Y:S01]  /*0490*/  IMAD R6, R24, 0x60000, RZ ;  /* 0x0006000018067824 */ /* 0x000fe200078e02ff */
[----:B------:R-:W-:Y:S01]  /*04a0*/  LOP3.LUT R20, R20, 0xfffff000, RZ, 0xc0, !PT ;  /* 0xfffff00014147812 */ /* 0x000fe200078ec0ff */
[----:B------:R-:W2:Y:S01]  /*04b0*/  @!P1 LDG.E.EL R108, desc[UR4][R4.64] ;  /* 0x00000004046c9981 */ /* 0x000ea2000c2e1900 */
[----:B------:R-:W-:-:S02]  /*04c0*/  LEA.HI R19, R13, R8, RZ, 0xc ;  /* 0x000000080d137211 */ /* 0x000fc400078f60ff */
[----:B------:R-:W-:Y:S01]  /*04d0*/  LEA.HI R22, R13, R11, RZ, 0xc ;  /* 0x0000000b0d167211 */ /* 0x000fe200078f60ff */
[----:B-1----:R-:W-:Y:S01]  /*04e0*/  IMAD.WIDE R12, R21, 0x4, R2 ;  /* 0x00000004150c7825 */ /* 0x002fe200078e0202 */
[----:B------:R1:W4:Y:S03]  /*04f0*/  @!P1 LDG.E.EL R110, desc[UR4][R4.64] ;  /* 0x00000004046e9981 */ /* 0x000326000c2e1900 */
[----:B------:R-:W-:Y:S01]  /*0500*/  IMAD.IADD R25, R9, 0x1, -R20 ;  /* 0x0000000109197824 */ /* 0x000fe200078e0a14 */
[----:B------:R-:W-:Y:S01]  /*0510*/  LOP3.LUT R9, R14, 0xfffff000, RZ, 0xc0, !PT ;  /* 0xfffff0000e097812 */ /* 0x000fe200078ec0ff */
[----:B------:R-:W5:Y:S01]  /*0520*/  @P3 LDG.E.EL R99, desc[UR4][R12.64+-0x400] ;  /* 0xfffc00040c633981 */ /* 0x000f62000c2e1900 */
[----:B------:R-:W-:Y:S02]  /*0530*/  LOP3.LUT R19, R19, 0xfffff000, RZ, 0xc0, !PT ;  /* 0xfffff00013137812 */ /* 0x000fe400078ec0ff */
[----:B------:R-:W-:Y:S01]  /*0540*/  LOP3.LUT R22, R22, 0xfffff000, RZ, 0xc0, !PT ;  /* 0xfffff00016167812 */ /* 0x000fe200078ec0ff */
[----:B------:R-:W-:Y:S01]  /*0550*/  IMAD.IADD R9, R0, 0x1, -R9 ;  /* 0x0000000100097824 */ /* 0x000fe200078e0a09 */
[----:B------:R-:W5:Y:S01]  /*0560*/  @P3 LDG.E.EL R107, desc[UR4][R12.64+-0x400] ;  /* 0xfffc00040c6b3981 */ /* 0x000f62000c2e1900 */
[----:B------:R-:W-:-:S02]  /*0570*/  IMAD R58, R16, 0x60, R6 ;  /* 0x00000060103a7824 */ /* 0x000fc400078e0206 */
[--C-:B------:R-:W-:Y:S01]  /*0580*/  IMAD R52, R9, 0x60, R6.reuse ;  /* 0x0000006009347824 */ /* 0x100fe200078e0206 */
[----:B------:R-:W5:Y:S01]  /*0590*/  @P3 LDG.E.EL R119, desc[UR4][R12.64+-0x400] ;  /* 0xfffc00040c773981 */ /* 0x000f62000c2e1900 */
[--C-:B------:R-:W-:Y:S02]  /*05a0*/  IMAD R60, R17, 0x60, R6.reuse ;  /* 0x00000060113c7824 */ /* 0x100fe400078e0206 */
[----:B------:R-:W-:Y:S01]  /*05b0*/  IMAD R62, R18, 0x60, R6 ;  /* 0x00000060123e7824 */ /* 0x000fe200078e0206 */
[----:B------:R1:W5:Y:S01]  /*05c0*/  @P3 LDG.E.EL R106, desc[UR4][R12.64+-0x400] ;  /* 0xfffc00040c6a3981 */ /* 0x000362000c2e1900 */
[----:B------:R-:W-:Y:S02]  /*05d0*/  IMAD.IADD R19, R8, 0x1, -R19 ;  /* 0x0000000108137824 */ /* 0x000fe400078e0a13 */
[----:B------:R-:W-:Y:S02]  /*05e0*/  IMAD.IADD R11, R11, 0x1, -R22 ;  /* 0x000000010b0b7824 */ /* 0x000fe400078e0a16 */
[----:B------:R-:W-:-:S02]  /*05f0*/  IMAD.IADD R15, R10, 0x1, -R15 ;  /* 0x000000010a0f7824 */ /* 0x000fc400078e0a0f */
[C---:B------:R-:W-:Y:S02]  /*0600*/  IMAD R6, R26.reuse, 0x60000, RZ ;  /* 0x000600001a067824 */ /* 0x040fe400078e02ff */
[----:B------:R-:W-:Y:S02]  /*0610*/  IMAD.SHL.U32 R14, R26, 0x40000, RZ ;  /* 0x000400001a0e7824 */ /* 0x000fe400078e00ff */
[----:B------:R-:W-:Y:S02]  /*0620*/  IMAD.SHL.U32 R24, R24, 0x40000, RZ ;  /* 0x0004000018187824 */ /* 0x000fe400078e00ff */
[C---:B------:R-:W-:Y:S02]  /*0630*/  IMAD R20, R15.reuse, 0x60, R6 ;  /* 0x000000600f147824 */ /* 0x040fe400078e0206 */
[--C-:B------:R-:W-:Y:S01]  /*0640*/  IMAD R34, R15, 0x40, R14.reuse ;  /* 0x000000400f227824 */ /* 0x100fe200078e020e */
[----:B------:R-:W-:Y:S01]  /*0650*/  SHF.R.S32.HI R15, RZ, 0x1f, R21 ;  /* 0x0000001fff0f7819 */ /* 0x000fe20000011415 */
[----:B------:R-:W-:-:S02]  /*0660*/  IMAD R38, R19, 0x40, R14 ;  /* 0x0000004013267824 */ /* 0x000fc400078e020e */
[--C-:B------:R-:W-:Y:S02]  /*0670*/  IMAD R40, R25, 0x40, R14.reuse ;  /* 0x0000004019287824 */ /* 0x100fe400078e020e */
[----:B------:R-:W-:Y:S01]  /*0680*/  IMAD R42, R11, 0x40, R14 ;  /* 0x000000400b2a7824 */ /* 0x000fe200078e020e */
[----:B------:R-:W-:Y:S01]  /*0690*/  IADD3 R14, P5, R21, R60, RZ ;  /* 0x0000003c150e7210 */ /* 0x000fe20007fbe0ff */
[----:B------:R-:W-:-:S03]  /*06a0*/  IMAD R30, R17, 0x40, R24 ;  /* 0x00000040111e7824 */ /* 0x000fc600078e0218 */
[----:B------:R-:W-:Y:S02]  /*06b0*/  LEA.HI.X.SX32 R17, R60, R15, 0x1, P5 ;  /* 0x0000000f3c117211 */ /* 0x000fe400028f0eff */
[C---:B------:R-:W-:Y:S01]  /*06c0*/  ISETP.GT.AND P5, PT, R23.reuse, 0xff, PT ;  /* 0x000000ff1700780c */ /* 0x040fe20003fa4270 */
[----:B------:R-:W-:-:S04]  /*06d0*/  IMAD.WIDE R2, R23, 0x4, R2 ;  /* 0x0000000417027825 */ /* 0x000fc800078e0202 */
[----:B------:R-:W-:Y:S02]  /*06e0*/  IMAD.MOV.U32 R129, RZ, RZ, RZ ;  /* 0x000000ffff817224 */ /* 0x000fe400078e00ff */
[----:B------:R-:W-:-:S06]  /*06f0*/  IMAD.MOV.U32 R127, RZ, RZ, RZ ;  /* 0x000000ffff7f7224 */ /* 0x000fcc00078e00ff */
[----:B------:R-:W5:Y:S04]  /*0700*/  @P5 LDG.E.EL R125, desc[UR4][R2.64+-0x400] ;  /* 0xfffc0004027d5981 */ /* 0x000f68000c2e1900 */
[----:B------:R-:W5:Y:S04]  /*0710*/  @P5 LDG.E.EL R124, desc[UR4][R2.64+-0x400] ;  /* 0xfffc0004027c5981 */ /* 0x000f68000c2e1900 */
[----:B------:R-:W5:Y:S04]  /*0720*/  @P5 LDG.E.EL R129, desc[UR4][R2.64+-0x400] ;  /* 0xfffc000402815981 */ /* 0x000f68000c2e1900 */
[----:B------:R1:W5:Y:S01]  /*0730*/  @P5 LDG.E.EL R127, desc[UR4][R2.64+-0x400] ;  /* 0xfffc0004027f5981 */ /* 0x000362000c2e1900 */
[--C-:B------:R-:W-:Y:S01]  /*0740*/  IMAD R28, R9, 0x40, R24.reuse ;  /* 0x00000040091c7824 */ /* 0x100fe200078e0218 */
[----:B------:R-:W-:Y:S01]  /*0750*/  IADD3 R9, P0, R21, R52, RZ ;  /* 0x0000003415097210 */ /* 0x000fe20007f1e0ff */
[----:B------:R-:W-:-:S02]  /*0760*/  IMAD R16, R16, 0x40, R24 ;  /* 0x0000004010107824 */ /* 0x000fc400078e0218 */
[----:B------:R-:W-:Y:S02]  /*0770*/  IMAD R18, R18, 0x40, R24 ;  /* 0x0000004012127824 */ /* 0x000fe400078e0218 */
[--C-:B------:R-:W-:Y:S02]  /*0780*/  IMAD R22, R19, 0x60, R6.reuse ;  /* 0x0000006013167824 */ /* 0x100fe400078e0206 */
[--C-:B------:R-:W-:Y:S02]  /*0790*/  IMAD R24, R25, 0x60, R6.reuse ;  /* 0x0000006019187824 */ /* 0x100fe400078e0206 */
[----:B------:R-:W-:Y:S01]  /*07a0*/  IMAD R26, R11, 0x60, R6 ;  /* 0x000000600b1a7824 */ /* 0x000fe200078e0206 */
[----:B------:R-:W-:Y:S02]  /*07b0*/  IADD3 R6, P2, R21, R58, RZ ;  /* 0x0000003a15067210 */ /* 0x000fe40007f5e0ff */
[----:B------:R-:W-:Y:S02]  /*07c0*/  LEA.HI.X.SX32 R32, R52, R15, 0x1, P0 ;  /* 0x0000000f34207211 */ /* 0x000fe400000f0eff */
[----:B------:R-:W-:-:S02]  /*07d0*/  LEA R10, P0, R9, UR8, 0x2 ;  /* 0x00000008090a7c11 */ /* 0x000fc4000f8010ff */
[----:B------:R-:W-:Y:S02]  /*07e0*/  LEA.HI.X.SX32 R7, R58, R15, 0x1, P2 ;  /* 0x0000000f3a077211 */ /* 0x000fe400010f0eff */
[C---:B------:R-:W-:Y:S02]  /*07f0*/  LEA R8, P2, R6.reuse, UR8, 0x2 ;  /* 0x0000000806087c11 */ /* 0x040fe4000f8410ff */
[----:B------:R-:W-:Y:S02]  /*0800*/  LEA.HI.X R11, R9, UR9, R32, 0x2, P0 ;  /* 0x00000009090b7c11 */ /* 0x000fe400080f1420 */
[----:B------:R-:W-:Y:S01]  /*0810*/  LEA.HI.X R9, R6, UR9, R7, 0x2, P2 ;  /* 0x0000000906097c11 */ /* 0x000fe200090f1407 */
[----:B------:R-:W-:Y:S01]  /*0820*/  VIADD R7, R21, 0xffffff60 ;  /* 0xffffff6015077836 */ /* 0x000fe20000000000 */
[----:B------:R-:W-:Y:S02]  /*0830*/  IADD3 R27, P2, R21, R28, RZ ;  /* 0x0000001c151b7210 */ /* 0x000fe40007f5e0ff */
[----:B------:R-:W-:-:S02]  /*0840*/  LEA R6, P6, R14, UR8, 0x2 ;  /* 0x000000080e067c11 */ /* 0x000fc4000f8c10ff */
[-C--:B------:R-:W-:Y:S02]  /*0850*/  LEA.HI.X.SX32 R36, R28, R15.reuse, 0x1, P2 ;  /* 0x0000000f1c247211 */ /* 0x080fe400010f0eff */
[----:B------:R-:W-:Y:S02]  /*0860*/  ISETP.GE.U32.AND P2, PT, R7, 0x60, PT ;  /* 0x000000600700780c */ /* 0x000fe40003f46070 */
[----:B------:R-:W-:Y:S02]  /*0870*/  LEA.HI.X R7, R14, UR9, R17, 0x2, P6 ;  /* 0x000000090e077c11 */ /* 0x000fe4000b0f1411 */
[----:B------:R-:W-:Y:S02]  /*0880*/  IADD3 R31, P6, R21, R30, RZ ;  /* 0x0000001e151f7210 */ /* 0x000fe40007fde0ff */
[----:B------:R-:W-:Y:S01]  /*0890*/  IADD3 R29, P0, R21, R16, RZ ;  /* 0x00000010151d7210 */ /* 0x000fe20007f1e0ff */
[----:B------:R-:W-:Y:S01]  /*08a0*/  IMAD.SHL.U32 R25, R27, 0x4, RZ ;  /* 0x000000041b197824 */ /* 0x000fe200078e00ff */
[----:B------:R-:W-:-:S02]  /*08b0*/  LEA.HI.X.SX32 R30, R30, R15, 0x1, P6 ;  /* 0x0000000f1e1e7211 */ /* 0x000fc400030f0eff */
[----:B01----:R-:W-:Y:S02]  /*08c0*/  IADD3 R5, P6, R21, R62, RZ ;  /* 0x0000003e15057210 */ /* 0x003fe40007fde0ff */
[-C--:B------:R-:W-:Y:S02]  /*08d0*/  LEA.HI.X.SX32 R28, R16, R15.reuse, 0x1, P0 ;  /* 0x0000000f101c7211 */ /* 0x080fe400000f0eff */
[----:B------:R-:W-:Y:S02]  /*08e0*/  IADD3 R33, P0, R21, R18, RZ ;  /* 0x0000001215217210 */ /* 0x000fe40007f1e0ff */
[----:B------:R-:W-:Y:S02]  /*08f0*/  LEA.HI.X.SX32 R14, R62, R15, 0x1, P6 ;  /* 0x0000000f3e0e7211 */ /* 0x000fe400030f0eff */
[C---:B------:R-:W-:Y:S01]  /*0900*/  SHF.L.U64.HI R30, R31.reuse, 0x2, R30 ;  /* 0x000000021f1e7819 */ /* 0x040fe2000001021e */
[----:B------:R-:W-:Y:S01]  /*0910*/  IMAD.SHL.U32 R31, R31, 0x4, RZ ;  /* 0x000000041f1f7824 */ /* 0x000fe200078e00ff */
[----:B------:R-:W-:-:S02]  /*0920*/  SHF.L.U64.HI R27, R27, 0x2, R36 ;  /* 0x000000021b1b7819 */ /* 0x000fc40000010224 */
[----:B------:R-:W-:Y:S02]  /*0930*/  IADD3 R12, P6, R25, UR6, RZ ;  /* 0x00000006190c7c10 */ /* 0x000fe4000ffde0ff */
[----:B------:R-:W-:Y:S02]  /*0940*/  LEA.HI.X.SX32 R32, R18, R15, 0x1, P0 ;  /* 0x0000000f12207211 */ /* 0x000fe400000f0eff */
[C---:B------:R-:W-:Y:S01]  /*0950*/  SHF.L.U64.HI R28, R29.reuse, 0x2, R28 ;  /* 0x000000021d1c7819 */ /* 0x040fe2000001021c */
[----:B------:R-:W-:Y:S01]  /*0960*/  IMAD.SHL.U32 R29, R29, 0x4, RZ ;  /* 0x000000041d1d7824 */ /* 0x000fe200078e00ff */
[C---:B------:R-:W-:Y:S02]  /*0970*/  LEA R4, P0, R5.reuse, UR8, 0x2 ;  /* 0x0000000805047c11 */ /* 0x040fe4000f8010ff */
[----:B------:R-:W-:Y:S02]  /*0980*/  IADD3.X R13, R27, UR7, RZ, P6, !PT ;  /* 0x000000071b0d7c10 */ /* 0x000fe4000b7fe4ff */
[----:B------:R-:W-:Y:S01]  /*0990*/  IADD3 R16, P6, R31, UR6, RZ ;  /* 0x000000061f107c10 */ /* 0x000fe2000ffde0ff */
[----:B------:R-:W-:Y:S01]  /*09a0*/  IMAD.MOV.U32 R43, RZ, RZ, RZ ;  /* 0x000000ffff2b7224 */ /* 0x000fe200078e00ff */
[----:B------:R-:W-:-:S02]  /*09b0*/  LEA.HI.X R5, R5, UR9, R14, 0x2, P0 ;  /* 0x0000000905057c11 */ /* 0x000fc400080f140e */
[----:B------:R-:W-:Y:S02]  /*09c0*/  IADD3 R14, P0, R29, UR6, RZ ;  /* 0x000000061d0e7c10 */ /* 0x000fe4000ff1e0ff */
[C---:B------:R-:W-:Y:S01]  /*09d0*/  SHF.L.U64.HI R32, R33.reuse, 0x2, R32 ;  /* 0x0000000221207819 */ /* 0x040fe20000010220 */
[----:B------:R-:W-:Y:S01]  /*09e0*/  IMAD.SHL.U32 R33, R33, 0x4, RZ ;  /* 0x0000000421217824 */ /* 0x000fe200078e00ff */
[----:B------:R-:W-:Y:S02]  /*09f0*/  IADD3.X R17, R30, UR7, RZ, P6, !PT ;  /* 0x000000071e117c10 */ /* 0x000fe4000b7fe4ff */
[----:B------:R-:W-:Y:S02]  /*0a00*/  CS2R R44, SRZ ;  /* 0x00000000002c7805 */ /* 0x000fe4000001ff00 */
[----:B------:R-:W-:Y:S01]  /*0a10*/  SHF.R.S32.HI R35, RZ, 0x1f, R23 ;  /* 0x0000001fff237819 */ /* 0x000fe20000011417 */
[----:B------:R0:W5:Y:S01]  /*0a20*/  @P3 LDG.E.EL R43, desc[UR4][R12.64+-0x400] ;  /* 0xfffc00040c2b3981 */ /* 0x000162000c2e1900 */
[----:B------:R-:W-:-:S02]  /*0a30*/  IADD3 R36, P6, R23, R34, RZ ;  /* 0x0000002217247210 */ /* 0x000fc40007fde0ff */
[----:B------:R-:W-:Y:S02]  /*0a40*/  IADD3.X R15, R28, UR7, RZ, P0, !PT ;  /* 0x000000071c0f7c10 */ /* 0x000fe400087fe4ff */
[----:B------:R-:W-:Y:S02]  /*0a50*/  CS2R R46, SRZ ;  /* 0x00000000002e7805 */ /* 0x000fe4000001ff00 */
[-C--:B------:R-:W-:Y:S01]  /*0a60*/  LEA.HI.X.SX32 R3, R34, R35.reuse, 0x1, P6 ;  /* 0x0000002322037211 */ /* 0x080fe200030f0eff */
[----:B------:R-:W5:Y:S01]  /*0a70*/  @P3 LDG.E.EL R45, desc[UR4][R16.64+-0x400] ;  /* 0xfffc0004102d3981 */ /* 0x000f62000c2e1900 */
[----:B------:R-:W-:Y:S02]  /*0a80*/  IADD3 R19, P6, R23, R38, RZ ;  /* 0x0000002617137210 */ /* 0x000fe40007fde0ff */
[----:B0-----:R-:W-:Y:S01]  /*0a90*/  IADD3 R12, P0, R33, UR6, RZ ;  /* 0x00000006210c7c10 */ /* 0x001fe2000ff1e0ff */
[----:B------:R0:W5:Y:S01]  /*0aa0*/  @P3 LDG.E.EL R44, desc[UR4][R14.64+-0x400] ;  /* 0xfffc00040e2c3981 */ /* 0x000162000c2e1900 */
[----:B------:R-:W-:-:S02]  /*0ab0*/  LEA.HI.X.SX32 R38, R38, R35, 0x1, P6 ;  /* 0x0000002326267211 */ /* 0x000fc400030f0eff */
[----:B------:R-:W-:Y:S02]  /*0ac0*/  IADD3.X R13, R32, UR7, RZ, P0, !PT ;  /* 0x00000007200d7c10 */ /* 0x000fe400087fe4ff */
[----:B------:R-:W-:Y:S02]  /*0ad0*/  IADD3 R18, P0, R23, R40, RZ ;  /* 0x0000002817127210 */ /* 0x000fe40007f1e0ff */
[C---:B------:R-:W-:Y:S01]  /*0ae0*/  SHF.L.U64.HI R34, R36.reuse, 0x2, R3 ;  /* 0x0000000224227819 */ /* 0x040fe20000010203 */
[----:B0-----:R-:W0:Y:S01]  /*0af0*/  LDC.64 R14, c[0x0][0x210] ;  /* 0x00008400ff0e7b82 */ /* 0x001e220000000a00 */
[----:B------:R-:W-:Y:S01]  /*0b00*/  IMAD.SHL.U32 R36, R36, 0x4, RZ ;  /* 0x0000000424247824 */ /* 0x000fe200078e00ff */
[----:B------:R-:W-:Y:S01]  /*0b10*/  LEA.HI.X.SX32 R39, R40, R35, 0x1, P0 ;  /* 0x0000002328277211 */ /* 0x000fe200000f0eff */
[----:B------:R1:W5:Y:S01]  /*0b20*/  @P3 LDG.E.EL R46, desc[UR4][R12.64+-0x400] ;  /* 0xfffc00040c2e3981 */ /* 0x000362000c2e1900 */
[C---:B------:R-:W-:Y:S01]  /*0b30*/  SHF.L.U64.HI R37, R19.reuse, 0x2, R38 ;  /* 0x0000000213257819 */ /* 0x040fe20000010226 */
[----:B------:R-:W-:Y:S01]  /*0b40*/  IMAD.SHL.U32 R38, R19, 0x4, RZ ;  /* 0x0000000413267824 */ /* 0x000fe200078e00ff */
[----:B------:R-:W-:Y:S01]  /*0b50*/  IADD3 R16, P0, R23, R42, RZ ;  /* 0x0000002a17107210 */ /* 0x000fe20007f1e0ff */
[----:B------:R-:W-:Y:S01]  /*0b60*/  IMAD.SHL.U32 R40, R18, 0x4, RZ ;  /* 0x0000000412287824 */ /* 0x000fe200078e00ff */
[----:B------:R-:W-:-:S02]  /*0b70*/  IADD3 R2, P6, R36, UR6, RZ ;  /* 0x0000000624027c10 */ /* 0x000fc4000ffde0ff */
[----:B------:R-:W-:Y:S02]  /*0b80*/  LEA.HI.X.SX32 R41, R42, R35, 0x1, P0 ;  /* 0x000000232a297211 */ /* 0x000fe400000f0eff */
[----:B------:R-:W-:Y:S02]  /*0b90*/  IADD3.X R3, R34, UR7, RZ, P6, !PT ;  /* 0x0000000722037c10 */ /* 0x000fe4000b7fe4ff */
[----:B-1----:R-:W-:Y:S02]  /*0ba0*/  IADD3 R12, P0, R38, UR6, RZ ;  /* 0x00000006260c7c10 */ /* 0x002fe4000ff1e0ff */
[----:B------:R-:W-:Y:S02]  /*0bb0*/  CS2R R48, SRZ ;  /* 0x0000000000307805 */ /* 0x000fe4000001ff00 */
[----:B------:R-:W-:Y:S01]  /*0bc0*/  SHF.L.U64.HI R39, R18, 0x2, R39 ;  /* 0x0000000212277819 */ /* 0x000fe20000010227 */
[----:B------:R1:W5:Y:S01]  /*0bd0*/  @P5 LDG.E.EL R47, desc[UR4][R2.64+-0x400] ;  /* 0xfffc0004022f5981 */ /* 0x000362000c2e1900 */
[----:B------:R-:W-:-:S02]  /*0be0*/  IADD3 R54, P6, R40, UR6, RZ ;  /* 0x0000000628367c10 */ /* 0x000fc4000ffde0ff */
[----:B------:R-:W-:Y:S02]  /*0bf0*/  IADD3.X R13, R37, UR7, RZ, P0, !PT ;  /* 0x00000007250d7c10 */ /* 0x000fe400087fe4ff */
[----:B------:R-:W-:-:S03]  /*0c00*/  IADD3.X R55, R39, UR7, RZ, P6, !PT ;  /* 0x0000000727377c10 */ /* 0x000fc6000b7fe4ff */
[----:B------:R1:W5:Y:S02]  /*0c10*/  @P5 LDG.E.EL R48, desc[UR4][R12.64+-0x400] ;  /* 0xfffc00040c305981 */ /* 0x000364000c2e1900 */
[----:B-1----:R-:W-:Y:S02]  /*0c20*/  IMAD.IADD R3, R21, 0x1, R60 ;  /* 0x0000000115037824 */ /* 0x002fe400078e023c */
[----:B------:R0:W5:Y:S01]  /*0c30*/  @P5 LDG.E.EL R49, desc[UR4][R54.64+-0x400] ;  /* 0xfffc000436315981 */ /* 0x000162000c2e1900 */
[----:B------:R-:W1:Y:S01]  /*0c40*/  LDC.64 R12, c[0x0][0x218] ;  /* 0x00008600ff0c7b82 */ /* 0x000e620000000a00 */
[----:B0-----:R-:W-:-:S07]  /*0c50*/  IMAD.WIDE R54, R3, 0x4, R14 ;  /* 0x0000000403367825 */ /* 0x001fce00078e020e */
[----:B------:R-:W0:Y:S01]  /*0c60*/  LDC.64 R2, c[0x0][0x270] ;  /* 0x00009c00ff027b82 */ /* 0x000e220000000a00 */
[C---:B------:R-:W-:Y:S02]  /*0c70*/  IMAD.IADD R17, R21.reuse, 0x1, R52 ;  /* 0x0000000115117824 */ /* 0x040fe400078e0234 */
[----:B------:R-:W-:Y:S01]  /*0c80*/  IMAD.IADD R19, R21, 0x1, R58 ;  /* 0x0000000115137824 */ /* 0x000fe200078e023a */
[----:B------:R-:W-:Y:S02]  /*0c90*/  CS2R R52, SRZ ;  /* 0x0000000000347805 */ /* 0x000fe4000001ff00 */
[C---:B------:R-:W-:Y:S01]  /*0ca0*/  SHF.L.U64.HI R41, R16.reuse, 0x2, R41 ;  /* 0x0000000210297819 */ /* 0x040fe20000010229 */
[----:B------:R-:W-:Y:S01]  /*0cb0*/  IMAD.SHL.U32 R42, R16, 0x4, RZ ;  /* 0x00000004102a7824 */ /* 0x000fe200078e00ff */
[----:B------:R-:W-:Y:S01]  /*0cc0*/  CS2R R50, SRZ ;  /* 0x0000000000327805 */ /* 0x000fe2000001ff00 */
[--C-:B------:R-:W-:Y:S01]  /*0cd0*/  IMAD.WIDE R16, R17, 0x4, R14.reuse ;  /* 0x0000000411107825 */ /* 0x100fe200078e020e */
[----:B------:R3:W5:Y:S03]  /*0ce0*/  @!P4 LDG.E.EL R52, desc[UR4][R54.64] ;  /* 0x000000043634c981 */ /* 0x000766000c2e1900 */
[----:B------:R-:W-:Y:S01]  /*0cf0*/  IMAD.WIDE R18, R19, 0x4, R14 ;  /* 0x0000000413127825 */ /* 0x000fe200078e020e */
[----:B------:R1:W5:Y:S03]  /*0d00*/  @!P4 LDG.E.EL R50, desc[UR4][R16.64] ;  /* 0x000000041032c981 */ /* 0x000366000c2e1900 */
[----:B------:R-:W-:-:S02]  /*0d10*/  IMAD.IADD R65, R21, 0x1, R62 ;  /* 0x0000000115417824 */ /* 0x000fc400078e023e */
[C---:B------:R-:W-:Y:S01]  /*0d20*/  IMAD.IADD R59, R23.reuse, 0x1, R20 ;  /* 0x00000001173b7824 */ /* 0x040fe200078e0214 */
[----:B------:R1:W5:Y:S01]  /*0d30*/  @!P4 LDG.E.EL R51, desc[UR4][R18.64] ;  /* 0x000000041233c981 */ /* 0x000362000c2e1900 */
[C---:B------:R-:W-:Y:S02]  /*0d40*/  IMAD.IADD R61, R23.reuse, 0x1, R22 ;  /* 0x00000001173d7824 */ /* 0x040fe400078e0216 */
[C---:B------:R-:W-:Y:S02]  /*0d50*/  IMAD.IADD R67, R23.reuse, 0x1, R24 ;  /* 0x0000000117437824 */ /* 0x040fe400078e0218 */
[----:B------:R-:W-:Y:S01]  /*0d60*/  IMAD.IADD R69, R23, 0x1, R26 ;  /* 0x0000000117457824 */ /* 0x000fe200078e021a */
[----:B---3--:R-:W-:Y:S01]  /*0d70*/  CS2R R54, SRZ ;  /* 0x0000000000367805 */ /* 0x008fe2000001ff00 */
[----:B------:R-:W-:Y:S01]  /*0d80*/  IMAD.WIDE R64, R65, 0x4, R14 ;  /* 0x0000000441407825 */ /* 0x000fe200078e020e */
[----:B------:R-:W-:-:S03]  /*0d90*/  IADD3 R56, P0, R42, UR6, RZ ;  /* 0x000000062a387c10 */ /* 0x000fc6000ff1e0ff */
[----:B-1----:R-:W-:-:S04]  /*0da0*/  IMAD.WIDE R16, R59, 0x4, R14 ;  /* 0x000000043b107825 */ /* 0x002fc800078e020e */
[----:B------:R-:W-:-:S04]  /*0db0*/  IMAD.WIDE R18, R61, 0x4, R14 ;  /* 0x000000043d127825 */ /* 0x000fc800078e020e */
[----:B------:R-:W-:-:S04]  /*0dc0*/  IMAD.WIDE R66, R67, 0x4, R14 ;  /* 0x0000000443427825 */ /* 0x000fc800078e020e */
[----:B------:R-:W-:Y:S01]  /*0dd0*/  IMAD.WIDE R68, R69, 0x4, R14 ;  /* 0x0000000445447825 */ /* 0x000fe200078e020e */
[----:B------:R-:W-:Y:S01]  /*0de0*/  IADD3.X R57, R41, UR7, RZ, P0, !PT ;  /* 0x0000000729397c10 */ /* 0x000fe200087fe4ff */
[----:B------:R-:W1:Y:S01]  /*0df0*/  LDC.64 R14, c[0x0][0x228] ;  /* 0x00008a00ff0e7b82 */ /* 0x000e620000000a00 */
[----:B------:R3:W5:Y:S01]  /*0e00*/  @!P1 LDG.E.EL R55, desc[UR4][R16.64] ;  /* 0x0000000410379981 */ /* 0x000762000c2e1900 */
[----:B------:R-:W-:Y:S01]  /*0e10*/  IMAD.WIDE R80, R23, 0x4, R12 ;  /* 0x0000000417507825 */ /* 0x000fe200078e020c */
[----:B------:R-:W-:Y:S02]  /*0e20*/  CS2R R58, SRZ ;  /* 0x00000000003a7805 */ /* 0x000fe4000001ff00 */
[----:B------:R2:W5:Y:S01]  /*0e30*/  @!P4 LDG.E.EL R54, desc[UR4][R64.64] ;  /* 0x000000044036c981 */ /* 0x000562000c2e1900 */
[C---:B0-----:R-:W-:Y:S01]  /*0e40*/  IMAD.WIDE R74, R21.reuse, 0x4, R2 ;  /* 0x00000004154a7825 */ /* 0x041fe200078e0202 */
[----:B------:R-:W-:Y:S02]  /*0e50*/  CS2R R60, SRZ ;  /* 0x00000000003c7805 */ /* 0x000fe4000001ff00 */
[----:B------:R-:W-:Y:S01]  /*0e60*/  CS2R R62, SRZ ;  /* 0x00000000003e7805 */ /* 0x000fe2000001ff00 */
[----:B------:R0:W5:Y:S01]  /*0e70*/  @P5 LDG.E.EL R53, desc[UR4][R56.64+-0x400] ;  /* 0xfffc000438355981 */ /* 0x000162000c2e1900 */
[----:B------:R-:W-:Y:S01]  /*0e80*/  CS2R R70, SRZ ;  /* 0x0000000000467805 */ /* 0x000fe2000001ff00 */
[----:B---3--:R-:W-:Y:S01]  /*0e90*/  IMAD.WIDE R16, R21, 0x4, R12 ;  /* 0x0000000415107825 */ /* 0x008fe200078e020c */
[----:B------:R-:W-:Y:S01]  /*0ea0*/  CS2R R72, SRZ ;  /* 0x0000000000487805 */ /* 0x000fe2000001ff00 */
[----:B------:R-:W3:Y:S01]  /*0eb0*/  LDC.64 R12, c[0x0][0x230] ;  /* 0x00008c00ff0c7b82 */ /* 0x000ee20000000a00 */
[----:B------:R-:W5:Y:S01]  /*0ec0*/  @!P2 LDG.E.EL R59, desc[UR4][R74.64+-0x280] ;  /* 0xfffd80044a3ba981 */ /* 0x000f62000c2e1900 */
[----:B--2---:R-:W-:-:S02]  /*0ed0*/  CS2R R64, SRZ ;  /* 0x0000000000407805 */ /* 0x004fc4000001ff00 */
[----:B------:R-:W-:Y:S02]  /*0ee0*/  CS2R R78, SRZ ;  /* 0x00000000004e7805 */ /* 0x000fe4000001ff00 */
[----:B------:R-:W-:Y:S01]  /*0ef0*/  SEL R134, R88, RZ, !P4 ;  /* 0x000000ff58867207 */ /* 0x000fe20006000000 */
[----:B------:R2:W5:Y:S01]  /*0f00*/  @!P1 LDG.E.EL R58, desc[UR4][R68.64] ;  /* 0x00000004443a9981 */ /* 0x000562000c2e1900 */
[----:B0-----:R-:W-:Y:S02]  /*0f10*/  CS2R R56, SRZ ;  /* 0x0000000000387805 */ /* 0x001fe4000001ff00 */
[----:B------:R-:W-:Y:S02]  /*0f20*/  CS2R R82, SRZ ;  /* 0x0000000000527805 */ /* 0x000fe4000001ff00 */
[----:B------:R-:W-:Y:S01]  /*0f30*/  SEL R91, R91, RZ, !P4 ;  /* 0x000000ff5b5b7207 */ /* 0x000fe20006000000 */
[----:B------:R-:W5:Y:S01]  /*0f40*/  @!P4 LDG.E.EL R65, desc[UR4][R16.64] ;  /* 0x000000041041c981 */ /* 0x000f62000c2e1900 */
[----:B------:R-:W-:-:S02]  /*0f50*/  CS2R R76, SRZ ;  /* 0x00000000004c7805 */ /* 0x000fc4000001ff00 */
[----:B------:R-:W-:Y:S02]  /*0f60*/  CS2R R84, SRZ ;  /* 0x0000000000547805 */ /* 0x000fe4000001ff00 */
[----:B------:R-:W-:Y:S01]  /*0f70*/  CS2R R86, SRZ ;  /* 0x0000000000567805 */ /* 0x000fe2000001ff00 */
[----:B------:R0:W5:Y:S01]  /*0f80*/  @!P1 LDG.E.EL R57, desc[UR4][R66.64] ;  /* 0x0000000442399981 */ /* 0x000162000c2e1900 */
[----:B----4-:R-:W-:Y:S02]  /*0f90*/  SEL R133, R98, RZ, !P4 ;  /* 0x000000ff62857207 */ /* 0x010fe40006000000 */
[----:B--2---:R-:W-:Y:S02]  /*0fa0*/  CS2R R68, SRZ ;  /* 0x0000000000447805 */ /* 0x004fe4000001ff00 */
[----:B------:R-:W-:Y:S01]  /*0fb0*/  CS2R R94, SRZ ;  /* 0x00000000005e7805 */ /* 0x000fe2000001ff00 */
[----:B------:R-:W2:Y:S01]  /*0fc0*/  @!P2 LDG.E.EL R60, desc[UR4][R74.64+-0x280] ;  /* 0xfffd80044a3ca981 */ /* 0x000ea2000c2e1900 */
[----:B-----5:R-:W-:-:S02]  /*0fd0*/  SEL R100, R100, RZ, !P4 ;  /* 0x000000ff64647207 */ /* 0x020fc40006000000 */
[----:B------:R-:W-:Y:S02]  /*0fe0*/  CS2R R96, SRZ ;  /* 0x0000000000607805 */ /* 0x000fe4000001ff00 */
[----:B------:R-:W-:Y:S01]  /*0ff0*/  SEL R105, R105, RZ, !P1 ;  /* 0x000000ff69697207 */ /* 0x000fe20004800000 */
[----:B------:R-:W4:Y:S01]  /*1000*/  @!P2 LDG.E.EL R61, desc[UR4][R74.64+-0x280] ;  /* 0xfffd80044a3da981 */ /* 0x000f22000c2e1900 */
[----:B------:R-:W-:Y:S02]  /*1010*/  SEL R118, R103, RZ, !P1 ;  /* 0x000000ff67767207 */ /* 0x000fe40004800000 */
[----:B0-----:R-:W-:Y:S02]  /*1020*/  CS2R R66, SRZ ;  /* 0x0000000000427805 */ /* 0x001fe4000001ff00 */
[----:B------:R-:W-:Y:S01]  /*1030*/  CS2R R114, SRZ ;  /* 0x0000000000727805 */ /* 0x000fe2000001ff00 */
[----:B------:R0:W5:Y:S01]  /*1040*/  @!P2 LDG.E.EL R62, desc[UR4][R74.64+-0x280] ;  /* 0xfffd80044a3ea981 */ /* 0x000162000c2e1900 */
[----:B------:R-:W-:-:S02]  /*1050*/  CS2R R112, SRZ ;  /* 0x0000000000707805 */ /* 0x000fc4000001ff00 */
[----:B------:R-:W-:Y:S02]  /*1060*/  CS2R R130, SRZ ;  /* 0x0000000000827805 */ /* 0x000fe4000001ff00 */
[----:B------:R-:W-:Y:S01]  /*1070*/  SEL R108, R108, RZ, !P1 ;  /* 0x000000ff6c6c7207 */ /* 0x000fe20004800000 */
[----:B------:R-:W2:Y:S01]  /*1080*/  @!P4 LDG.E.EL R63, desc[UR4][R16.64] ;  /* 0x00000004103fc981 */ /* 0x000ea2000c2e1900 */
[----:B------:R-:W-:Y:S02]  /*1090*/  CS2R R136, SRZ ;  /* 0x0000000000887805 */ /* 0x000fe4000001ff00 */
[----:B------:R-:W-:Y:S01]  /*10a0*/  CS2R R140, SRZ ;  /* 0x00000000008c7805 */ /* 0x000fe2000001ff00 */
[----:B------:R-:W-:Y:S01]  /*10b0*/  ULDC.64 UR6, c[0x0][0x238] ;  /* 0x00008e0000067ab9 */ /* 0x000fe20000000a00 */
[----:B------:R-:W2:Y:S01]  /*10c0*/  @!P4 LDG.E.EL R64, desc[UR4][R16.64] ;  /* 0x000000041040c981 */ /* 0x000ea2000c2e1900 */
[----:B0-----:R-:W-:-:S03]  /*10d0*/  CS2R R74, SRZ ;  /* 0x00000000004a7805 */ /* 0x001fc6000001ff00 */
[----:B------:R1:W2:Y:S04]  /*10e0*/  @!P4 LDG.E.EL R66, desc[UR4][R16.64] ;  /* 0x000000041042c981 */ /* 0x0002a8000c2e1900 */
[----:B------:R-:W2:Y:S04]  /*10f0*/  @!P1 LDG.E.EL R67, desc[UR4][R80.64] ;  /* 0x0000000450439981 */ /* 0x000ea8000c2e1900 */
[----:B------:R0:W2:Y:S01]  /*1100*/  @!P1 LDG.E.EL R56, desc[UR4][R18.64] ;  /* 0x0000000412389981 */ /* 0x0000a2000c2e1900 */
[----:B-1----:R-:W-:-:S03]  /*1110*/  IMAD.WIDE R16, R21, 0x4, R14 ;  /* 0x0000000415107825 */ /* 0x002fc600078e020e */
[----:B------:R-:W2:Y:S04]  /*1120*/  @!P1 LDG.E.EL R68, desc[UR4][R80.64] ;  /* 0x0000000450449981 */ /* 0x000ea8000c2e1900 */
[----:B------:R-:W2:Y:S01]  /*1130*/  @!P4 LDG.E.EL R71, desc[UR4][R16.64] ;  /* 0x000000041047c981 */ /* 0x000ea2000c2e1900 */
[----:B------:R-:W-:Y:S01]  /*1140*/  FADD R134, R134, 9.9999997473787516356e-06 ;  /* 0x3727c5ac86867421 */ /* 0x000fe20000000000 */
[----:B0-----:R-:W0:Y:S02]  /*1150*/  LDC.64 R18, c[0x0][0x290] ;  /* 0x0000a400ff127b82 */ /* 0x001e240000000a00 */
[----:B------:R-:W2:Y:S04]  /*1160*/  @!P4 LDG.E.EL R72, desc[UR4][R16.64] ;  /* 0x000000041048c981 */ /* 0x000ea8000c2e1900 */
[----:B------:R-:W2:Y:S04]  /*1170*/  @!P4 LDG.E.EL R73, desc[UR4][R16.64] ;  /* 0x000000041049c981 */ /* 0x000ea8000c2e1900 */
[----:B------:R3:W2:Y:S04]  /*1180*/  @!P4 LDG.E.EL R74, desc[UR4][R16.64] ;  /* 0x00000004104ac981 */ /* 0x0006a8000c2e1900 */
[----:B------:R-:W2:Y:S04]  /*1190*/  @!P1 LDG.E.EL R69, desc[UR4][R80.64] ;  /* 0x0000000450459981 */ /* 0x000ea8000c2e1900 */
[----:B------:R1:W2:Y:S01]  /*11a0*/  @!P1 LDG.E.EL R70, desc[UR4][R80.64] ;  /* 0x0000000450469981 */ /* 0x0002a2000c2e1900 */
[----:B---3--:R-:W-:-:S04]  /*11b0*/  IMAD.WIDE R16, R21, 0x4, R12 ;  /* 0x0000000415107825 */ /* 0x008fc800078e020c */
[----:B------:R-:W-:Y:S01]  /*11c0*/  FADD R139, R91, 9.9999997473787516356e-06 ;  /* 0x3727c5ac5b8b7421 */ /* 0x000fe20000000000 */
[----:B------:R-:W-:Y:S01]  /*11d0*/  IMAD.WIDE R92, R23, 0x4, R12 ;  /* 0x00000004175c7825 */ /* 0x000fe200078e020c */
[----:B------:R-:W3:Y:S01]  /*11e0*/  @!P4 LDG.E.EL R79, desc[UR4][R16.64] ;  /* 0x00000004104fc981 */ /* 0x000ee2000c2e1900 */
[----:B------:R-:W0:Y:S02]  /*11f0*/  MUFU.SQRT R134, R134 ;  /* 0x0000008600867308 */ /* 0x000e240000002000 */
[----:B------:R-:W-:Y:S01]  /*1200*/  FADD R133, R133, 9.9999997473787516356e-06 ;  /* 0x3727c5ac85857421 */ /* 0x000fe20000000000 */
[----:B-1----:R-:W-:Y:S01]  /*1210*/  CS2R R80, SRZ ;  /* 0x0000000000507805 */ /* 0x002fe2000001ff00 */
[----:B------:R-:W-:Y:S01]  /*1220*/  IMAD.WIDE R14, R23, 0x4, R14 ;  /* 0x00000004170e7825 */ /* 0x000fe200078e020e */
[----:B------:R-:W2:Y:S03]  /*1230*/  @!P4 LDG.E.EL R82, desc[UR4][R16.64] ;  /* 0x000000041052c981 */ /* 0x000ea6000c2e1900 */
[----:B------:R-:W-:Y:S01]  /*1240*/  FADD R132, R100, 9.9999997473787516356e-06 ;  /* 0x3727c5ac64847421 */ /* 0x000fe20000000000 */
[----:B------:R-:W1:Y:S01]  /*1250*/  LDC.64 R12, c[0x0][0x2a0] ;  /* 0x0000a800ff0c7b82 */ /* 0x000e620000000a00 */
[----:B------:R-:W2:Y:S04]  /*1260*/  @!P4 LDG.E.EL R80, desc[UR4][R16.64] ;  /* 0x000000041050c981 */ /* 0x000ea8000c2e1900 */
[----:B------:R-:W2:Y:S01]  /*1270*/  @!P4 LDG.E.EL R81, desc[UR4][R16.64] ;  /* 0x000000041051c981 */ /* 0x000ea2000c2e1900 */
[----:B------:R-:W1:Y:S01]  /*1280*/  MUFU.SQRT R139, R139 ;  /* 0x0000008b008b7308 */ /* 0x000e620000002000 */
[----:B0-----:R-:W-:-:S02]  /*1290*/  FSETP.GT.AND P6, PT, R134, 8.50705917302346158658e+37, PT ;  /* 0x7e8000008600780b */ /* 0x001fc40003fc4000 */
[----:B------:R-:W2:Y:S04]  /*12a0*/  @!P1 LDG.E.EL R76, desc[UR4][R14.64] ;  /* 0x000000040e4c9981 */ /* 0x000ea8000c2e1900 */
[----:B------:R-:W2:Y:S04]  /*12b0*/  @!P1 LDG.E.EL R84, desc[UR4][R92.64] ;  /* 0x000000045c549981 */ /* 0x000ea8000c2e1900 */
[----:B------:R-:W2:Y:S04]  /*12c0*/  @!P1 LDG.E.EL R77, desc[UR4][R14.64] ;  /* 0x000000040e4d9981 */ /* 0x000ea8000c2e1900 */
[----:B------:R-:W2:Y:S01]  /*12d0*/  @!P1 LDG.E.EL R85, desc[UR4][R92.64] ;  /* 0x000000045c559981 */ /* 0x000ea2000c2e1900 */
[----:B------:R-:W-:-:S03]  /*12e0*/  FSETP.GEU.AND P0, PT, R134, 1.175494350822287508e-38, PT ;  /* 0x008000008600780b */ /* 0x000fc60003f0e000 */
[----:B------:R-:W2:Y:S01]  /*12f0*/  @!P1 LDG.E.EL R75, desc[UR4][R14.64] ;  /* 0x000000040e4b9981 */ /* 0x000ea2000c2e1900 */
[----:B------:R-:W-:-:S03]  /*1300*/  IMAD.MOV.U32 R91, RZ, RZ, 0x3e800000 ;  /* 0x3e800000ff5b7424 */ /* 0x000fc600078e00ff */
[----:B------:R0:W2:Y:S04]  /*1310*/  @!P1 LDG.E.EL R78, desc[UR4][R14.64] ;  /* 0x000000040e4e9981 */ /* 0x0000a8000c2e1900 */
[----:B------:R-:W2:Y:S04]  /*1320*/  @!P1 LDG.E.EL R83, desc[UR4][R92.64] ;  /* 0x000000045c539981 */ /* 0x000ea8000c2e1900 */
[----:B------:R1:W2:Y:S01]  /*1330*/  @!P1 LDG.E.EL R86, desc[UR4][R92.64] ;  /* 0x000000045c569981 */ /* 0x0002a2000c2e1900 */
[----:B0-----:R-:W-:-:S04]  /*1340*/  IMAD.WIDE R14, R21, 0x4, R18 ;  /* 0x00000004150e7825 */ /* 0x001fc800078e0212 */
[----:B------:R-:W-:Y:S01]  /*1350*/  IMAD.MOV.U32 R88, RZ, RZ, RZ ;  /* 0x000000ffff587224 */ /* 0x000fe200078e00ff */
[----:B------:R-:W0:Y:S01]  /*1360*/  MUFU.SQRT R133, R133 ;  /* 0x0000008500857308 */ /* 0x000e220000002000 */
[----:B------:R-:W-:-:S04]  /*1370*/  IMAD.WIDE R18, R23, 0x4, R18 ;  /* 0x0000000417127825 */ /* 0x000fc800078e0212 */
[----:B------:R-:W-:Y:S01]  /*1380*/  @P6 FMUL R134, R134, 0.25 ;  /* 0x3e80000086866820 */ /* 0x000fe20000400000 */
[----:B-1----:R-:W-:Y:S01]  /*1390*/  CS2R R92, SRZ ;  /* 0x00000000005c7805 */ /* 0x002fe2000001ff00 */
[----:B------:R-:W2:Y:S04]  /*13a0*/  @P3 LDG.E.EL R87, desc[UR4][R14.64+-0x400] ;  /* 0xfffc00040e573981 */ /* 0x000ea8000c2e1900 */
[----:B------:R-:W2:Y:S04]  /*13b0*/  @P5 LDG.E.EL R94, desc[UR4][R18.64+-0x400] ;  /* 0xfffc0004125e5981 */ /* 0x000ea8000c2e1900 */
[----:B------:R-:W2:Y:S04]  /*13c0*/  @P5 LDG.E.EL R92, desc[UR4][R18.64+-0x400] ;  /* 0xfffc0004125c5981 */ /* 0x000ea8000c2e1900 */
[----:B------:R-:W2:Y:S04]  /*13d0*/  @P5 LDG.E.EL R95, desc[UR4][R18.64+-0x400] ;  /* 0xfffc0004125f5981 */ /* 0x000ea8000c2e1900 */
[----:B------:R1:W2:Y:S01]  /*13e0*/  @P5 LDG.E.EL R93, desc[UR4][R18.64+-0x400] ;  /* 0xfffc0004125d5981 */ /* 0x0002a2000c2e1900 */
[----:B------:R-:W-:Y:S01]  /*13f0*/  @!P0 FMUL R134, R134, 16777216 ;  /* 0x4b80000086868820 */ /* 0x000fe20000400000 */
[----:B------:R-:W0:Y:S02]  /*1400*/  MUFU.SQRT R132, R132 ;  /* 0x0000008400847308 */ /* 0x000e240000002000 */
[----:B------:R-:W2:Y:S01]  /*1410*/  @P3 LDG.E.EL R89, desc[UR4][R14.64+-0x400] ;  /* 0xfffc00040e593981 */ /* 0x000ea2000c2e1900 */
[----:B------:R-:W-:-:S03]  /*1420*/  FADD R105, R105, 9.9999997473787516356e-06 ;  /* 0x3727c5ac69697421 */ /* 0x000fc60000000000 */
[----:B------:R-:W2:Y:S01]  /*1430*/  @P3 LDG.E.EL R90, desc[UR4][R14.64+-0x400] ;  /* 0xfffc00040e5a3981 */ /* 0x000ea2000c2e1900 */
[----:B-1----:R-:W-:Y:S02]  /*1440*/  FSEL R18, R91, 1, P6 ;  /* 0x3f8000005b127808 */ /* 0x002fe40003000000 */
[C---:B------:R-:W-:Y:S01]  /*1450*/  FSETP.GT.AND P6, PT, R139.reuse, 8.50705917302346158658e+37, PT ;  /* 0x7e8000008b00780b */ /* 0x040fe20003fc4000 */
[----:B------:R1:W2:Y:S02]  /*1460*/  @P3 LDG.E.EL R88, desc[UR4][R14.64+-0x400] ;  /* 0xfffc00040e583981 */ /* 0x0002a4000c2e1900 */
[----:B------:R-:W-:Y:S01]  /*1470*/  @!P0 FMUL R18, R18, 16777216 ;  /* 0x4b80000012128820 */ /* 0x000fe20000400000 */
[----:B------:R-:W-:Y:S01]  /*1480*/  FSETP.GEU.AND P0, PT, R139, 1.175494350822287508e-38, PT ;  /* 0x008000008b00780b */ /* 0x000fe20003f0e000 */
[----:B------:R-:W-:Y:S01]  /*1490*/  FADD R118, R118, 9.9999997473787516356e-06 ;  /* 0x3727c5ac76767421 */ /* 0x000fe20000000000 */
[----:B------:R-:W-:Y:S01]  /*14a0*/  FSEL R104, R91, 1, P6 ;  /* 0x3f8000005b687808 */ /* 0x000fe20003000000 */
[----:B------:R-:W-:Y:S01]  /*14b0*/  IMAD.MOV.U32 R98, RZ, RZ, RZ ;  /* 0x000000ffff627224 */ /* 0x000fe200078e00ff */
[----:B------:R-:W-:Y:S01]  /*14c0*/  SEL R123, R99, RZ, P3 ;  /* 0x000000ff637b7207 */ /* 0x000fe20001800000 */
[----:B------:R-:W2:Y:S01]  /*14d0*/  @!P2 LDG.E.EL R131, desc[UR4][R6.64+-0x280] ;  /* 0xfffd80040683a981 */ /* 0x000ea2000c2e1900 */
[----:B-1----:R-:W1:Y:S03]  /*14e0*/  LDC.64 R14, c[0x0][0x2a8] ;  /* 0x0000aa00ff0e7b82 */ /* 0x002e660000000a00 */
[----:B------:R-:W-:Y:S01]  /*14f0*/  @P6 FMUL R139, R139, 0.25 ;  /* 0x3e8000008b8b6820 */ /* 0x000fe20000400000 */
[----:B0-----:R-:W-:Y:S01]  /*1500*/  FSETP.GT.AND P6, PT, R133, 8.50705917302346158658e+37, PT ;  /* 0x7e8000008500780b */ /* 0x001fe20003fc4000 */
[----:B------:R-:W2:Y:S02]  /*1510*/  @!P2 LDG.E.EL R130, desc[UR4][R8.64+-0x280] ;  /* 0xfffd80040882a981 */ /* 0x000ea4000c2e1900 */
[----:B------:R-:W-:Y:S01]  /*1520*/  @!P0 FMUL R139, R139, 16777216 ;  /* 0x4b8000008b8b8820 */ /* 0x000fe20000400000 */
[----:B------:R-:W-:Y:S01]  /*1530*/  @!P0 FMUL R104, R104, 16777216 ;  /* 0x4b80000068688820 */ /* 0x000fe20000400000 */
[----:B------:R-:W-:Y:S01]  /*1540*/  FSETP.GEU.AND P0, PT, R133, 1.175494350822287508e-38, PT ;  /* 0x008000008500780b */ /* 0x000fe20003f0e000 */
[----:B------:R-:W0:Y:S01]  /*1550*/  MUFU.SQRT R105, R105 ;  /* 0x0000006900697308 */ /* 0x000e220000002000 */
[----:B------:R-:W-:-:S06]  /*1560*/  FSEL R103, R91, 1, P6 ;  /* 0x3f8000005b677808 */ /* 0x000fcc0003000000 */
[----:B------:R-:W-:Y:S01]  /*1570*/  @P6 FMUL R133, R133, 0.25 ;  /* 0x3e80000085856820 */ /* 0x000fe20000400000 */
[----:B------:R-:W-:-:S04]  /*1580*/  FSETP.GT.AND P6, PT, R132, 8.50705917302346158658e+37, PT ;  /* 0x7e8000008400780b */ /* 0x000fc80003fc4000 */
[----:B------:R-:W-:Y:S01]  /*1590*/  @!P0 FMUL R133, R133, 16777216 ;  /* 0x4b80000085858820 */ /* 0x000fe20000400000 */
[----:B------:R-:W-:Y:S01]  /*15a0*/  @!P0 FMUL R103, R103, 16777216 ;  /* 0x4b80000067678820 */ /* 0x000fe20000400000 */
[C---:B------:R-:W-:Y:S01]  /*15b0*/  FSETP.GEU.AND P0, PT, R132.reuse, 1.175494350822287508e-38, PT ;  /* 0x008000008400780b */ /* 0x040fe20003f0e000 */
[----:B------:R-:W-:Y:S02]  /*15c0*/  IMAD.MOV.U32 R19, RZ, RZ, RZ ;  /* 0x000000ffff137224 */ /* 0x000fe400078e00ff */
[----:B------:R-:W-:Y:S01]  /*15d0*/  IMAD.WIDE R16, R21, 0x4, R12 ;  /* 0x0000000415107825 */ /* 0x000fe200078e020c */
[----:B------:R-:W-:Y:S01]  /*15e0*/  FSEL R117, R91, 1, P6 ;  /* 0x3f8000005b757808 */ /* 0x000fe20003000000 */
[----:B------:R-:W1:Y:S01]  /*15f0*/  MUFU.SQRT R118, R118 ;  /* 0x0000007600767308 */ /* 0x000e620000002000 */
[----:B------:R-:W-:Y:S01]  /*1600*/  CS2R R100, SRZ ;  /* 0x0000000000647805 */ /* 0x000fe2000001ff00 */
[----:B------:R-:W-:Y:S01]  /*1610*/  @P6 FMUL R132, R132, 0.25 ;  /* 0x3e80000084846820 */ /* 0x000fe20000400000 */
[----:B------:R-:W2:Y:S01]  /*1620*/  @P3 LDG.E.EL R97, desc[UR4][R16.64+-0x400] ;  /* 0xfffc000410613981 */ /* 0x000ea2000c2e1900 */
[----:B------:R-:W-:Y:S01]  /*1630*/  IMAD.MOV.U32 R99, RZ, RZ, RZ ;  /* 0x000000ffff637224 */ /* 0x000fe200078e00ff */
[----:B0-----:R-:W-:-:S02]  /*1640*/  FSETP.GT.AND P6, PT, R105, 8.50705917302346158658e+37, PT ;  /* 0x7e8000006900780b */ /* 0x001fc40003fc4000 */
[----:B------:R-:W2:Y:S01]  /*1650*/  @P3 LDG.E.EL R96, desc[UR4][R16.64+-0x400] ;  /* 0xfffc000410603981 */ /* 0x000ea2000c2e1900 */
[----:B------:R-:W-:-:S03]  /*1660*/  @!P0 FMUL R132, R132, 16777216 ;  /* 0x4b80000084848820 */ /* 0x000fc60000400000 */
[----:B------:R-:W2:Y:S01]  /*1670*/  @P3 LDG.E.EL R98, desc[UR4][R16.64+-0x400] ;  /* 0xfffc000410623981 */ /* 0x000ea2000c2e1900 */
[----:B------:R-:W-:-:S03]  /*1680*/  @!P0 FMUL R117, R117, 16777216 ;  /* 0x4b80000075758820 */ /* 0x000fc60000400000 */
[----:B------:R1:W2:Y:S01]  /*1690*/  @P3 LDG.E.EL R19, desc[UR4][R16.64+-0x400] ;  /* 0xfffc000410133981 */ /* 0x0002a2000c2e1900 */
[----:B------:R-:W-:Y:S01]  /*16a0*/  FSETP.GEU.AND P0, PT, R105, 1.175494350822287508e-38, PT ;  /* 0x008000006900780b */ /* 0x000fe20003f0e000 */
[----:B-1----:R-:W-:Y:S01]  /*16b0*/  IMAD.WIDE R16, R21, 0x4, R14 ;  /* 0x0000000415107825 */ /* 0x002fe200078e020e */
[----:B------:R-:W-:-:S04]  /*16c0*/  SEL R121, R107, RZ, P3 ;  /* 0x000000ff6b797207 */ /* 0x000fc80001800000 */
[----:B------:R-:W2:Y:S04]  /*16d0*/  @P3 LDG.E.EL R102, desc[UR4][R16.64+-0x400] ;  /* 0xfffc000410663981 */ /* 0x000ea8000c2e1900 */
[----:B------:R-:W2:Y:S04]  /*16e0*/  @P3 LDG.E.EL R100, desc[UR4][R16.64+-0x400] ;  /* 0xfffc000410643981 */ /* 0x000ea8000c2e1900 */
[----:B------:R-:W2:Y:S04]  /*16f0*/  @P3 LDG.E.EL R101, desc[UR4][R16.64+-0x400] ;  /* 0xfffc000410653981 */ /* 0x000ea8000c2e1900 */
[----:B------:R0:W2:Y:S01]  /*1700*/  @P3 LDG.E.EL R99, desc[UR4][R16.64+-0x400] ;  /* 0xfffc000410633981 */ /* 0x0000a2000c2e1900 */
[----:B------:R-:W-:Y:S01]  /*1710*/  FSEL R116, R91, 1, P6 ;  /* 0x3f8000005b747808 */ /* 0x000fe20003000000 */
[----:B------:R-:W-:-:S04]  /*1720*/  IMAD.WIDE R14, R23, 0x4, R14 ;  /* 0x00000004170e7825 */ /* 0x000fc800078e020e */
[----:B------:R-:W-:Y:S01]  /*1730*/  @P6 FMUL R105, R105, 0.25 ;  /* 0x3e80000069696820 */ /* 0x000fe20000400000 */
[----:B0-----:R-:W-:Y:S01]  /*1740*/  FADD R16, R108, 9.9999997473787516356e-06 ;  /* 0x3727c5ac6c107421 */ /* 0x001fe20000000000 */
[----:B------:R-:W-:Y:S01]  /*1750*/  FSETP.GT.AND P6, PT, R118, 8.50705917302346158658e+37, PT ;  /* 0x7e8000007600780b */ /* 0x000fe20003fc4000 */
[----:B------:R-:W-:Y:S01]  /*1760*/  @!P0 FMUL R116, R116, 16777216 ;  /* 0x4b80000074748820 */ /* 0x000fe20000400000 */
[----:B------:R-:W-:Y:S01]  /*1770*/  SEL R110, R110, RZ, !P1 ;  /* 0x000000ff6e6e7207 */ /* 0x000fe20004800000 */
[----:B------:R0:W1:Y:S01]  /*1780*/  MUFU.SQRT R107, R16 ;  /* 0x00000010006b7308 */ /* 0x0000620000002000 */
[----:B------:R-:W-:Y:S01]  /*1790*/  @!P0 FMUL R105, R105, 16777216 ;  /* 0x4b80000069698820 */ /* 0x000fe20000400000 */
[----:B------:R-:W3:Y:S01]  /*17a0*/  @P5 LDG.E.EL R115, desc[UR4][R14.64+-0x400] ;  /* 0xfffc00040e735981 */ /* 0x000ee2000c2e1900 */
[----:B------:R-:W-:-:S03]  /*17b0*/  FSETP.GEU.AND P0, PT, R118, 1.175494350822287508e-38, PT ;  /* 0x008000007600780b */ /* 0x000fc60003f0e000 */
[----:B------:R-:W3:Y:S01]  /*17c0*/  @P5 LDG.E.EL R113, desc[UR4][R14.64+-0x400] ;  /* 0xfffc00040e715981 */ /* 0x000ee2000c2e1900 */
[----:B0-----:R-:W-:Y:S01]  /*17d0*/  IMAD.WIDE R16, R23, 0x4, R12 ;  /* 0x0000000417107825 */ /* 0x001fe200078e020c */
[----:B------:R-:W-:-:S03]  /*17e0*/  SEL R128, R124, RZ, P5 ;  /* 0x000000ff7c807207 */ /* 0x000fc60002800000 */
[----:B------:R-:W-:Y:S01]  /*17f0*/  FADD R123, R123, 9.9999997473787516356e-06 ;  /* 0x3727c5ac7b7b7421 */ /* 0x000fe20000000000 */
[----:B------:R-:W3:Y:S04]  /*1800*/  @P5 LDG.E.EL R112, desc[UR4][R14.64+-0x400] ;  /* 0xfffc00040e705981 */ /* 0x000ee8000c2e1900 */
[----:B------:R-:W3:Y:S01]  /*1810*/  @P5 LDG.E.EL R109, desc[UR4][R16.64+-0x400] ;  /* 0xfffc0004106d5981 */ /* 0x000ee2000c2e1900 */
[----:B------:R-:W-:Y:S01]  /*1820*/  FADD R126, R110, 9.9999997473787516356e-06 ;  /* 0x3727c5ac6e7e7421 */ /* 0x000fe20000000000 */
[----:B------:R-:W-:Y:S02]  /*1830*/  IMAD.MOV.U32 R108, RZ, RZ, RZ ;  /* 0x000000ffff6c7224 */ /* 0x000fe400078e00ff */
[----:B------:R-:W-:Y:S01]  /*1840*/  IMAD.MOV.U32 R110, RZ, RZ, RZ ;  /* 0x000000ffff6e7224 */ /* 0x000fe200078e00ff */
[----:B------:R-:W3:Y:S01]  /*1850*/  @P5 LDG.E.EL R111, desc[UR4][R16.64+-0x400] ;  /* 0xfffc0004106f5981 */ /* 0x000ee2000c2e1900 */
[----:B------:R-:W-:Y:S01]  /*1860*/  SEL R12, R119, RZ, P3 ;  /* 0x000000ff770c7207 */ /* 0x000fe20001800000 */
[----:B------:R-:W-:Y:S01]  /*1870*/  @P6 FMUL R118, R118, 0.25 ;  /* 0x3e80000076766820 */ /* 0x000fe20000400000 */
[----:B------:R-:W-:Y:S01]  /*1880*/  FSEL R120, R91, 1, P6 ;  /* 0x3f8000005b787808 */ /* 0x000fe20003000000 */
[----:B------:R0:W0:Y:S01]  /*1890*/  MUFU.SQRT R119, R126 ;  /* 0x0000007e00777308 */ /* 0x0000220000002000 */
[----:B-1----:R-:W-:Y:S01]  /*18a0*/  FSETP.GT.AND P6, PT, R107, 8.50705917302346158658e+37, PT ;  /* 0x7e8000006b00780b */ /* 0x002fe20003fc4000 */
[----:B------:R-:W4:Y:S01]  /*18b0*/  @P5 LDG.E.EL R108, desc[UR4][R16.64+-0x400] ;  /* 0xfffc0004106c5981 */ /* 0x000f22000c2e1900 */
[----:B------:R-:W-:Y:S01]  /*18c0*/  SEL R13, R125, RZ, P5 ;  /* 0x000000ff7d0d7207 */ /* 0x000fe20002800000 */
[----:B------:R-:W-:-:S02]  /*18d0*/  FADD R12, R12, 9.9999997473787516356e-06 ;  /* 0x3727c5ac0c0c7421 */ /* 0x000fc40000000000 */
[----:B------:R1:W5:Y:S01]  /*18e0*/  @P5 LDG.E.EL R110, desc[UR4][R14.64+-0x400] ;  /* 0xfffc00040e6e5981 */ /* 0x000362000c2e1900 */
[----:B------:R-:W-:Y:S01]  /*18f0*/  @!P0 FMUL R118, R118, 16777216 ;  /* 0x4b80000076768820 */ /* 0x000fe20000400000 */
[----:B------:R-:W-:Y:S01]  /*1900*/  @!P0 FMUL R120, R120, 16777216 ;  /* 0x4b80000078788820 */ /* 0x000fe20000400000 */
[----:B------:R-:W-:Y:S01]  /*1910*/  FSETP.GEU.AND P0, PT, R107, 1.175494350822287508e-38, PT ;  /* 0x008000006b00780b */ /* 0x000fe20003f0e000 */
[----:B------:R1:W-:Y:S01]  /*1920*/  MUFU.SQRT R125, R12 ;  /* 0x0000000c007d7308 */ /* 0x0003e20000002000 */
[----:B------:R-:W-:Y:S01]  /*1930*/  FADD R124, R13, 9.9999997473787516356e-06 ;  /* 0x3727c5ac0d7c7421 */ /* 0x000fe20000000000 */
[----:B------:R-:W-:Y:S01]  /*1940*/  FADD R13, R128, 9.9999997473787516356e-06 ;  /* 0x3727c5ac800d7421 */ /* 0x000fe20000000000 */
[----:B------:R-:W5:Y:S01]  /*1950*/  @P5 LDG.E.EL R114, desc[UR4][R16.64+-0x400] ;  /* 0xfffc000410725981 */ /* 0x000f62000c2e1900 */
[----:B------:R-:W-:Y:S02]  /*1960*/  SEL R135, R127, RZ, P5 ;  /* 0x000000ff7f877207 */ /* 0x000fe40002800000 */
[----:B0-----:R-:W-:Y:S01]  /*1970*/  FSEL R126, R91, 1, P6 ;  /* 0x3f8000005b7e7808 */ /* 0x001fe20003000000 */
[----:B-1----:R-:W0:Y:S01]  /*1980*/  LDC.64 R14, c[0x0][0x280] ;  /* 0x0000a000ff0e7b82 */ /* 0x002e220000000a00 */
[----:B------:R-:W-:Y:S01]  /*1990*/  SEL R12, R129, RZ, P5 ;  /* 0x000000ff810c7207 */ /* 0x000fe20002800000 */
[----:B------:R1:W-:Y:S01]  /*19a0*/  MUFU.SQRT R127, R13 ;  /* 0x0000000d007f7308 */ /* 0x0003e20000002000 */
[----:B------:R-:W-:Y:S01]  /*19b0*/  SEL R122, R106, RZ, P3 ;  /* 0x000000ff6a7a7207 */ /* 0x000fe20001800000 */
[----:B------:R-:W-:-:S02]  /*19c0*/  @P6 FMUL R107, R107, 0.25 ;  /* 0x3e8000006b6b6820 */ /* 0x000fc40000400000 */
[----:B------:R-:W-:Y:S01]  /*19d0*/  FADD R142, R12, 9.9999997473787516356e-06 ;  /* 0x3727c5ac0c8e7421 */ /* 0x000fe20000000000 */
[----:B------:R-:W-:Y:S01]  /*19e0*/  IMAD.MOV.U32 R106, RZ, RZ, RZ ;  /* 0x000000ffff6a7224 */ /* 0x000fe200078e00ff */
[----:B------:R-:W-:Y:S02]  /*19f0*/  FSETP.GT.AND P6, PT, R119, 8.50705917302346158658e+37, PT ;  /* 0x7e8000007700780b */ /* 0x000fe40003fc4000 */
[----:B------:R-:W1:Y:S02]  /*1a00*/  MUFU.SQRT R123, R123 ;  /* 0x0000007b007b7308 */ /* 0x000e640000002000 */
[----:B-1----:R-:W1:Y:S01]  /*1a10*/  LDC.64 R12, c[0x0][0x268] ;  /* 0x00009a00ff0c7b82 */ /* 0x002e620000000a00 */
[----:B------:R-:W-:Y:S01]  /*1a20*/  @!P0 FMUL R107, R107, 16777216 ;  /* 0x4b8000006b6b8820 */ /* 0x000fe20000400000 */
[----:B------:R-:W-:Y:S01]  /*1a30*/  @!P0 FMUL R126, R126, 16777216 ;  /* 0x4b8000007e7e8820 */ /* 0x000fe20000400000 */
[----:B------:R-:W-:Y:S01]  /*1a40*/  FSETP.GEU.AND P0, PT, R119, 1.175494350822287508e-38, PT ;  /* 0x008000007700780b */ /* 0x000fe20003f0e000 */
[----:B------:R0:W5:Y:S01]  /*1a50*/  @!P2 LDG.E.EL R106, desc[UR4][R10.64+-0x280] ;  /* 0xfffd80040a6aa981 */ /* 0x000162000c2e1900 */
[----:B------:R-:W-:Y:S01]  /*1a60*/  FADD R122, R122, 9.9999997473787516356e-06 ;  /* 0x3727c5ac7a7a7421 */ /* 0x000fe20000000000 */
[----:B------:R-:W-:-:S02]  /*1a70*/  FSEL R128, R91, 1, P6 ;  /* 0x3f8000005b807808 */ /* 0x000fc40003000000 */
[----:B0-----:R-:W0:Y:S03]  /*1a80*/  LDC.64 R10, c[0x0][0x278] ;  /* 0x00009e00ff0a7b82 */ /* 0x001e260000000a00 */
[----:B------:R-:W1:Y:S01]  /*1a90*/  MUFU.SQRT R122, R122 ;  /* 0x0000007a007a7308 */ /* 0x000e620000002000 */
[----:B------:R-:W-:Y:S01]  /*1aa0*/  @P6 FMUL R119, R119, 0.25 ;  /* 0x3e80000077776820 */ /* 0x000fe20000400000 */
[----:B------:R-:W-:-:S03]  /*1ab0*/  FSETP.GT.AND P6, PT, R123, 8.50705917302346158658e+37, PT ;  /* 0x7e8000007b00780b */ /* 0x000fc60003fc4000 */
[----:B------:R-:W-:Y:S01]  /*1ac0*/  @!P0 FMUL R128, R128, 16777216 ;  /* 0x4b80000080808820 */ /* 0x000fe20000400000 */
[----:B------:R-:W-:Y:S01]  /*1ad0*/  @!P0 FMUL R119, R119, 16777216 ;  /* 0x4b80000077778820 */ /* 0x000fe20000400000 */
[----:B------:R-:W-:Y:S01]  /*1ae0*/  FSETP.GEU.AND P0, PT, R123, 1.175494350822287508e-38, PT ;  /* 0x008000007b00780b */ /* 0x000fe20003f0e000 */
[----:B-1----:R-:W-:Y:S01]  /*1af0*/  IMAD.WIDE R6, R21, 0x4, R12 ;  /* 0x0000000415067825 */ /* 0x002fe200078e020c */
[----:B------:R-:W-:Y:S01]  /*1b00*/  FSEL R143, R91, 1, P6 ;  /* 0x3f8000005b8f7808 */ /* 0x000fe20003000000 */
[----:B------:R1:W-:Y:S03]  /*1b10*/  MUFU.RCP R151, R139 ;  /* 0x0000008b00977308 */ /* 0x0003e60000001000 */
[----:B------:R-:W5:Y:S02]  /*1b20*/  @!P2 LDG.E.EL R136, desc[UR4][R6.64+-0x280] ;  /* 0xfffd80040688a981 */ /* 0x000f64000c2e1900 */
[----:B------:R-:W-:Y:S01]  /*1b30*/  @P6 FMUL R123, R123, 0.25 ;  /* 0x3e8000007b7b6820 */ /* 0x000fe20000400000 */
[C---:B------:R-:W-:Y:S01]  /*1b40*/  FSETP.GT.AND P6, PT, R122.reuse, 8.50705917302346158658e+37, PT ;  /* 0x7e8000007a00780b */ /* 0x040fe20003fc4000 */
[----:B------:R-:W-:Y:S01]  /*1b50*/  IMAD.WIDE R16, R21, 0x4, R14 ;  /* 0x0000000415107825 */ /* 0x000fe200078e020e */
[----:B------:R-:W5:Y:S03]  /*1b60*/  @!P2 LDG.E.EL R137, desc[UR4][R6.64+-0x280] ;  /* 0xfffd80040689a981 */ /* 0x000f66000c2e1900 */
[----:B------:R-:W-:Y:S01]  /*1b70*/  @!P0 FMUL R123, R123, 16777216 ;  /* 0x4b8000007b7b8820 */ /* 0x000fe20000400000 */
[----:B-1----:R-:W-:Y:S01]  /*1b80*/  CS2R R138, SRZ ;  /* 0x00000000008a7805 */ /* 0x002fe2000001ff00 */
[----:B------:R-:W-:Y:S01]  /*1b90*/  @!P0 FMUL R143, R143, 16777216 ;  /* 0x4b8000008f8f8820 */ /* 0x000fe20000400000 */
[C---:B------:R-:W-:Y:S01]  /*1ba0*/  FSETP.GEU.AND P0, PT, R122.reuse, 1.175494350822287508e-38, PT ;  /* 0x008000007a00780b */ /* 0x040fe20003f0e000 */
[----:B0-----:R-:W-:Y:S01]  /*1bb0*/  IMAD.WIDE R8, R21, 0x4, R10 ;  /* 0x0000000415087825 */ /* 0x001fe200078e020a */
[----:B------:R-:W5:Y:S01]  /*1bc0*/  @!P2 LDG.E.EL R141, desc[UR4][R16.64+-0x280] ;  /* 0xfffd8004108da981 */ /* 0x000f62000c2e1900 */
[----:B------:R-:W-:Y:S03]  /*1bd0*/  MUFU.RCP R156, R133 ;  /* 0x00000085009c7308 */ /* 0x000fe60000001000 */
[----:B------:R-:W5:Y:S01]  /*1be0*/  @!P2 LDG.E.EL R139, desc[UR4][R8.64+-0x280] ;  /* 0xfffd8004088ba981 */ /* 0x000f62000c2e1900 */
[----:B------:R-:W-:-:S03]  /*1bf0*/  @P6 FMUL R122, R122, 0.25 ;  /* 0x3e8000007a7a6820 */ /* 0x000fc60000400000 */
[----:B------:R-:W5:Y:S01]  /*1c00*/  @!P2 LDG.E.EL R138, desc[UR4][R6.64+-0x280] ;  /* 0xfffd8004068aa981 */ /* 0x000f62000c2e1900 */
[----:B------:R0:W-:Y:S01]  /*1c10*/  MUFU.RCP R154, R132 ;  /* 0x00000084009a7308 */ /* 0x0001e20000001000 */
[----:B------:R-:W-:Y:S01]  /*1c20*/  FADD R135, R135, 9.9999997473787516356e-06 ;  /* 0x3727c5ac87877421 */ /* 0x000fe20000000000 */
[----:B------:R-:W-:Y:S01]  /*1c30*/  @!P0 FMUL R122, R122, 16777216 ;  /* 0x4b8000007a7a8820 */ /* 0x000fe20000400000 */
[----:B------:R-:W5:Y:S01]  /*1c40*/  @!P2 LDG.E.EL R140, desc[UR4][R8.64+-0x280] ;  /* 0xfffd8004088ca981 */ /* 0x000f62000c2e1900 */
[----:B0-----:R-:W-:-:S04]  /*1c50*/  CS2R R132, SRZ ;  /* 0x0000000000847805 */ /* 0x001fc8000001ff00 */
[----:B------:R-:W-:Y:S02]  /*1c60*/  MUFU.SQRT R129, R135 ;  /* 0x0000008700817308 */ /* 0x000fe40000002000 */
[----:B------:R-:W5:Y:S06]  /*1c70*/  @!P2 LDG.E.EL R133, desc[UR4][R16.64+-0x280] ;  /* 0xfffd80041085a981 */ /* 0x000f6c000c2e1900 */
[----:B------:R0:W-:Y:S01]  /*1c80*/  MUFU.RCP R145, R134 ;  /* 0x0000008600917308 */ /* 0x0001e20000001000 */
[----:B------:R-:W-:Y:S01]  /*1c90*/  FADD R121, R121, 9.9999997473787516356e-06 ;  /* 0x3727c5ac79797421 */ /* 0x000fe20000000000 */
[----:B------:R-:W5:Y:S06]  /*1ca0*/  @!P2 LDG.E.EL R132, desc[UR4][R16.64+-0x280] ;  /* 0xfffd80041084a981 */ /* 0x000f6c000c2e1900 */
[----:B------:R-:W-:Y:S01]  /*1cb0*/  MUFU.RCP R148, R123 ;  /* 0x0000007b00947308 */ /* 0x000fe20000001000 */
[----:B0-----:R-:W-:-:S06]  /*1cc0*/  CS2R R134, SRZ ;  /* 0x0000000000867805 */ /* 0x001fcc000001ff00 */
[----:B------:R0:W5:Y:S01]  /*1cd0*/  @!P2 LDG.E.EL R134, desc[UR4][R6.64+-0x280] ;  /* 0xfffd80040686a981 */ /* 0x000162000c2e1900 */
[----:B------:R1:W-:Y:S03]  /*1ce0*/  MUFU.RCP R149, R122 ;  /* 0x0000007a00957308 */ /* 0x0003e60000001000 */
[----:B------:R0:W5:Y:S01]  /*1cf0*/  @!P2 LDG.E.EL R135, desc[UR4][R4.64+-0x280] ;  /* 0xfffd80040487a981 */ /* 0x000162000c2e1900 */
[----:B-1----:R-:W-:Y:S01]  /*1d00*/  CS2R R122, SRZ ;  /* 0x00000000007a7805 */ /* 0x002fe2000001ff00 */
[----:B0-----:R-:W-:-:S03]  /*1d10*/  IMAD.MOV.U32 R6, RZ, RZ, RZ ;  /* 0x000000ffff067224 */ /* 0x001fc600078e00ff */
[----:B------:R-:W0:Y:S02]  /*1d20*/  MUFU.SQRT R121, R121 ;  /* 0x0000007900797308 */ /* 0x000e240000002000 */
[----:B------:R-:W5:Y:S04]  /*1d30*/  @!P2 LDG.E.EL R123, desc[UR4][R8.64+-0x280] ;  /* 0xfffd8004087ba981 */ /* 0x000f68000c2e1900 */
[----:B------:R-:W5:Y:S04]  /*1d40*/  @!P2 LDG.E.EL R6, desc[UR4][R16.64+-0x280] ;  /* 0xfffd80041006a981 */ /* 0x000f68000c2e1900 */
[----:B------:R1:W5:Y:S01]  /*1d50*/  @!P2 LDG.E.EL R122, desc[UR4][R8.64+-0x280] ;  /* 0xfffd8004087aa981 */ /* 0x000362000c2e1900 */
[----:B------:R-:W-:-:S02]  /*1d60*/  FSEL R144, R91, 1, P6 ;  /* 0x3f8000005b907808 */ /* 0x000fc40003000000 */
[----:B0-----:R-:W-:-:S03]  /*1d70*/  FSETP.GT.AND P6, PT, R121, 8.50705917302346158658e+37, PT ;  /* 0x7e8000007900780b */ /* 0x001fc60003fc4000 */
[----:B------:R-:W-:Y:S01]  /*1d80*/  @!P0 FMUL R144, R144, 16777216 ;  /* 0x4b80000090908820 */ /* 0x000fe20000400000 */
[----:B------:R-:W-:Y:S01]  /*1d90*/  FSETP.GEU.AND P0, PT, R121, 1.175494350822287508e-38, PT ;  /* 0x008000007900780b */ /* 0x000fe20003f0e000 */
[----:B------:R-:W0:Y:S01]  /*1da0*/  MUFU.SQRT R124, R124 ;  /* 0x0000007c007c7308 */ /* 0x000e220000002000 */
[----:B------:R-:W-:-:S07]  /*1db0*/  FSEL R146, R91, 1, P6 ;  /* 0x3f8000005b927808 */ /* 0x000fce0003000000 */
[----:B------:R-:W-:Y:S01]  /*1dc0*/  @P6 FMUL R121, R121, 0.25 ;  /* 0x3e80000079796820 */ /* 0x000fe20000400000 */
[----:B------:R-:W-:-:S03]  /*1dd0*/  FSETP.GT.AND P6, PT, R125, 8.50705917302346158658e+37, PT ;  /* 0x7e8000007d00780b */ /* 0x000fc60003fc4000 */
[----:B------:R-:W-:Y:S01]  /*1de0*/  @!P0 FMUL R121, R121, 16777216 ;  /* 0x4b80000079798820 */ /* 0x000fe20000400000 */
[----:B------:R-:W-:Y:S01]  /*1df0*/  @!P0 FMUL R146, R146, 16777216 ;  /* 0x4b80000092928820 */ /* 0x000fe20000400000 */
[----:B------:R-:W-:Y:S02]  /*1e00*/  FSETP.GEU.AND P0, PT, R125, 1.175494350822287508e-38, PT ;  /* 0x008000007d00780b */ /* 0x000fe40003f0e000 */
[----:B------:R-:W-:-:S06]  /*1e10*/  FSEL R147, R91, 1, P6 ;  /* 0x3f8000005b937808 */ /* 0x000fcc0003000000 */
[----:B------:R-:W-:Y:S01]  /*1e20*/  @P6 FMUL R125, R125, 0.25 ;  /* 0x3e8000007d7d6820 */ /* 0x000fe20000400000 */
[----:B0-----:R-:W-:-:S04]  /*1e30*/  FSETP.GT.AND P6, PT, R124, 8.50705917302346158658e+37, PT ;  /* 0x7e8000007c00780b */ /* 0x001fc80003fc4000 */
[----:B------:R-:W-:Y:S01]  /*1e40*/  @!P0 FMUL R125, R125, 16777216 ;  /* 0x4b8000007d7d8820 */ /* 0x000fe20000400000 */
[----:B------:R-:W-:Y:S01]  /*1e50*/  @!P0 FMUL R147, R147, 16777216 ;  /* 0x4b80000093938820 */ /* 0x000fe20000400000 */
[----:B------:R-:W-:Y:S02]  /*1e60*/  FSETP.GEU.AND P0, PT, R124, 1.175494350822287508e-38, PT ;  /* 0x008000007c00780b */ /* 0x000fe40003f0e000 */
[----:B------:R-:W-:-:S05]  /*1e70*/  FSEL R150, R91, 1, P6 ;  /* 0x3f8000005b967808 */ /* 0x000fca0003000000 */
[----:B------:R-:W-:Y:S01]  /*1e80*/  @P6 FMUL R124, R124, 0.25 ;  /* 0x3e8000007c7c6820 */ /* 0x000fe20000400000 */
[----:B------:R-:W-:-:S05]  /*1e90*/  FSETP.GT.AND P6, PT, R127, 8.50705917302346158658e+37, PT ;  /* 0x7e8000007f00780b */ /* 0x000fca0003fc4000 */
[----:B------:R-:W-:Y:S01]  /*1ea0*/  @!P0 FMUL R124, R124, 16777216 ;  /* 0x4b8000007c7c8820 */ /* 0x000fe20000400000 */
[----:B------:R-:W-:Y:S01]  /*1eb0*/  @!P0 FMUL R150, R150, 16777216 ;  /* 0x4b80000096968820 */ /* 0x000fe20000400000 */
[----:B------:R-:W-:Y:S02]  /*1ec0*/  FSETP.GEU.AND P0, PT, R127, 1.175494350822287508e-38, PT ;  /* 0x008000007f00780b */ /* 0x000fe40003f0e000 */
[----:B------:R-:W-:-:S04]  /*1ed0*/  FSEL R4, R91, 1, P6 ;  /* 0x3f8000005b047808 */ /* 0x000fc80003000000 */
[----:B------:R-:W-:Y:S01]  /*1ee0*/  @P6 FMUL R127, R127, 0.25 ;  /* 0x3e8000007f7f6820 */ /* 0x000fe20000400000 */
[----:B------:R-:W-:-:S06]  /*1ef0*/  FSETP.GT.AND P6, PT, R129, 8.50705917302346158658e+37, PT ;  /* 0x7e8000008100780b */ /* 0x000fcc0003fc4000 */
[----:B------:R-:W-:Y:S01]  /*1f00*/  @!P0 FMUL R127, R127, 16777216 ;  /* 0x4b8000007f7f8820 */ /* 0x000fe20000400000 */
[----:B------:R-:W-:Y:S01]  /*1f10*/  @!P0 FMUL R4, R4, 16777216 ;  /* 0x4b80000004048820 */ /* 0x000fe20000400000 */
[----:B------:R-:W-:-:S05]  /*1f20*/  FSETP.GEU.AND P0, PT, R129, 1.175494350822287508e-38, PT ;  /* 0x008000008100780b */ /* 0x000fca0003f0e000 */
[----:B------:R-:W-:Y:S01]  /*1f30*/  @P6 FMUL R129, R129, 0.25 ;  /* 0x3e80000081816820 */ /* 0x000fe20000400000 */
[----:B------:R-:W0:Y:S07]  /*1f40*/  MUFU.RCP R5, R118 ;  /* 0x0000007600057308 */ /* 0x000e2e0000001000 */
[----:B------:R-:W-:Y:S01]  /*1f50*/  @!P0 FMUL R129, R129, 16777216 ;  /* 0x4b80000081818820 */ /* 0x000fe20000400000 */
[----:B------:R-:W-:Y:S01]  /*1f60*/  MUFU.SQRT R142, R142 ;  /* 0x0000008e008e7308 */ /* 0x000fe20000002000 */
[----:B-1----:R-:W-:-:S02]  /*1f70*/  SEL R9, R52, RZ, !P4 ;  /* 0x000000ff34097207 */ /* 0x002fc40006000000 */
[----:B------:R-:W-:-:S05]  /*1f80*/  SEL R52, R59, RZ, !P2 ;  /* 0x000000ff3b347207 */ /* 0x000fca0005000000 */
[----:B------:R-:W1:Y:S01]  /*1f90*/  MUFU.RCP R129, R129 ;  /* 0x0000008100817308 */ /* 0x000e620000001000 */
[----:B------:R-:W-:Y:S01]  /*1fa0*/  FSEL R8, R91, 1, P6 ;  /* 0x3f8000005b087808 */ /* 0x000fe20003000000 */
[----:B------:R-:W-:Y:S01]  /*1fb0*/  FMUL R145, R145, R18 ;  /* 0x0000001291917220 */ /* 0x000fe20000400000 */
[----:B------:R-:W-:Y:S01]  /*1fc0*/  SEL R18, R65, RZ, !P4 ;  /* 0x000000ff41127207 */ /* 0x000fe20006000000 */
[----:B------:R-:W-:-:S04]  /*1fd0*/  FADD R52, R52, 9.9999997473787516356e-06 ;  /* 0x3727c5ac34347421 */ /* 0x000fc80000000000 */
[----:B------:R-:W1:Y:S01]  /*1fe0*/  MUFU.RCP R105, R105 ;  /* 0x0000006900697308 */ /* 0x000e620000001000 */
[----:B------:R-:W-:Y:S01]  /*1ff0*/  @!P0 FMUL R8, R8, 16777216 ;  /* 0x4b80000008088820 */ /* 0x000fe20000400000 */
[----:B0-----:R-:W-:Y:S01]  /*2000*/  FMUL R120, R5, R120 ;  /* 0x0000007805787220 */ /* 0x001fe20000400000 */
[----:B------:R-:W-:Y:S01]  /*2010*/  FADD R9, R9, -R18 ;  /* 0x8000001209097221 */ /* 0x000fe20000000000 */
[----:B------:R-:W-:Y:S01]  /*2020*/  FMUL R156, R156, R103 ;  /* 0x000000679c9c7220 */ /* 0x000fe20000400000 */
[----:B--2---:R-:W-:-:S03]  /*2030*/  SEL R18, R67, RZ, !P1 ;  /* 0x000000ff43127207 */ /* 0x004fc60004800000 */
[----:B------:R-:W0:Y:S01]  /*2040*/  MUFU.RCP R7, R124 ;  /* 0x0000007c00077308 */ /* 0x000e220000001000 */
[----:B-1----:R-:W-:Y:S01]  /*2050*/  FMUL R5, R129, R8 ;  /* 0x0000000881057220 */ /* 0x002fe20000400000 */
[----:B------:R-:W-:Y:S02]  /*2060*/  SEL R55, R55, RZ, !P1 ;  /* 0x000000ff37377207 */ /* 0x000fe40004800000 */
[----:B------:R-:W-:Y:S02]  /*2070*/  FSETP.GT.AND P6, PT, R142, 8.50705917302346158658e+37, PT ;  /* 0x7e8000008e00780b */ /* 0x000fe40003fc4000 */
[----:B------:R-:W-:Y:S02]  /*2080*/  SEL R8, R51, RZ, !P4 ;  /* 0x000000ff33087207 */ /* 0x000fe40006000000 */
[----:B------:R-:W1:Y:S01]  /*2090*/  MUFU.SQRT R52, R52 ;  /* 0x0000003400347308 */ /* 0x000e620000002000 */
[----:B------:R-:W-:Y:S01]  /*20a0*/  SEL R51, R54, RZ, !P4 ;  /* 0x000000ff36337207 */ /* 0x000fe20006000000 */
[----:B------:R-:W-:Y:S01]  /*20b0*/  FMUL R156, R156, R9 ;  /* 0x000000099c9c7220 */ /* 0x000fe20000400000 */
[----:B------:R-:W-:-:S02]  /*20c0*/  SEL R63, R63, RZ, !P4 ;  /* 0x000000ff3f3f7207 */ /* 0x000fc40006000000 */
[----:B------:R-:W-:Y:S02]  /*20d0*/  SEL R16, R50, RZ, !P4 ;  /* 0x000000ff32107207 */ /* 0x000fe40006000000 */
[----:B------:R-:W-:Y:S01]  /*20e0*/  SEL R54, R60, RZ, !P2 ;  /* 0x000000ff3c367207 */ /* 0x000fe20005000000 */
[----:B------:R-:W-:Y:S01]  /*20f0*/  FMUL R116, R105, R116 ;  /* 0x0000007469747220 */ /* 0x000fe20000400000 */
[----:B------:R-:W-:Y:S01]  /*2100*/  FADD R9, R55, -R18 ;  /* 0x8000001237097221 */ /* 0x000fe20000000000 */
[----:B------:R-:W-:Y:S02]  /*2110*/  SEL R59, R68, RZ, !P1 ;  /* 0x000000ff443b7207 */ /* 0x000fe40004800000 */
[----:B------:R-:W-:Y:S01]  /*2120*/  SEL R56, R56, RZ, !P1 ;  /* 0x000000ff38387207 */ /* 0x000fe20004800000 */
[----:B------:R-:W-:Y:S01]  /*2130*/  FADD R16, R16, -R63 ;  /* 0x8000003f10107221 */ /* 0x000fe20000000000 */
[----:B------:R-:W-:Y:S01]  /*2140*/  FADD R54, R54, 9.9999997473787516356e-06 ;  /* 0x3727c5ac36367421 */ /* 0x000fe20000000000 */
[----:B------:R-:W-:Y:S01]  /*2150*/  FMUL R50, R116, R9 ;  /* 0x0000000974327220 */ /* 0x000fe20000400000 */
[----:B------:R-:W-:Y:S01]  /*2160*/  SEL R71, R71, RZ, !P4 ;  /* 0x000000ff47477207 */ /* 0x000fe20006000000 */
[----:B------:R-:W-:Y:S01]  /*2170*/  FADD R9, R56, -R59 ;  /* 0x8000003b38097221 */ /* 0x000fe20000000000 */
[----:B---3--:R-:W-:Y:S01]  /*2180*/  SEL R56, R79, RZ, !P4 ;  /* 0x000000ff4f387207 */ /* 0x008fe20006000000 */
[----:B------:R-:W-:Y:S01]  /*2190*/  FMUL R16, R145, R16 ;  /* 0x0000001091107220 */ /* 0x000fe20000400000 */
[C---:B------:R-:W-:Y:S01]  /*21a0*/  FSETP.GEU.AND P0, PT, R142.reuse, 1.175494350822287508e-38, PT ;  /* 0x008000008e00780b */ /* 0x040fe20003f0e000 */
[----:B0-----:R-:W-:Y:S01]  /*21b0*/  FMUL R150, R7, R150 ;  /* 0x0000009607967220 */ /* 0x001fe20000400000 */
[----:B------:R-:W-:Y:S01]  /*21c0*/  @P6 FMUL R142, R142, 0.25 ;  /* 0x3e8000008e8e6820 */ /* 0x000fe20000400000 */
[----:B------:R-:W-:Y:S01]  /*21d0*/  FSEL R7, R91, 1, P6 ;  /* 0x3f8000005b077808 */ /* 0x000fe20003000000 */
[----:B------:R-:W-:Y:S01]  /*21e0*/  MUFU.SQRT R54, R54 ;  /* 0x0000003600367308 */ /* 0x000fe20000002000 */
[----:B-1----:R-:W-:Y:S01]  /*21f0*/  FSETP.GT.AND P6, PT, R52, 8.50705917302346158658e+37, PT ;  /* 0x7e8000003400780b */ /* 0x002fe20003fc4000 */
[----:B------:R-:W-:Y:S01]  /*2200*/  FFMA R16, R71, R16, R56 ;  /* 0x0000001047107223 */ /* 0x000fe20000000038 */
[----:B----4-:R-:W-:-:S05]  /*2210*/  SEL R56, R61, RZ, !P2 ;  /* 0x000000ff3d387207 */ /* 0x010fca0005000000 */
[----:B------:R-:W0:Y:S01]  /*2220*/  MUFU.RCP R119, R119 ;  /* 0x0000007700777308 */ /* 0x000e220000001000 */
[----:B------:R-:W-:Y:S01]  /*2230*/  SEL R17, R64, RZ, !P4 ;  /* 0x000000ff40117207 */ /* 0x000fe20006000000 */
[----:B------:R-:W-:Y:S01]  /*2240*/  FADD R56, R56, 9.9999997473787516356e-06 ;  /* 0x3727c5ac38387421 */ /* 0x000fe20000000000 */
[----:B------:R-:W-:-:S05]  /*2250*/  SEL R66, R66, RZ, !P4 ;  /* 0x000000ff42427207 */ /* 0x000fca0006000000 */
[----:B------:R-:W1:Y:S01]  /*2260*/  MUFU.RCP R107, R107 ;  /* 0x0000006b006b7308 */ /* 0x000e620000001000 */
[----:B------:R-:W-:Y:S02]  /*2270*/  SEL R18, R69, RZ, !P1 ;  /* 0x000000ff45127207 */ /* 0x000fe40004800000 */
[----:B------:R-:W-:Y:S01]  /*2280*/  SEL R55, R57, RZ, !P1 ;  /* 0x000000ff39377207 */ /* 0x000fe20004800000 */
[----:B------:R-:W-:Y:S01]  /*2290*/  FADD R8, R8, -R17 ;  /* 0x8000001108087221 */ /* 0x000fe20000000000 */
[----:B------:R-:W-:Y:S01]  /*22a0*/  SEL R70, R70, RZ, !P1 ;  /* 0x000000ff46467207 */ /* 0x000fe20004800000 */
[----:B------:R-:W-:Y:S01]  /*22b0*/  FMUL R151, R151, R104 ;  /* 0x0000006897977220 */ /* 0x000fe20000400000 */
[----:B------:R-:W-:Y:S01]  /*22c0*/  SEL R17, R58, RZ, !P1 ;  /* 0x000000ff3a117207 */ /* 0x000fe20004800000 */
[----:B------:R-:W-:Y:S01]  /*22d0*/  @!P0 FMUL R142, R142, 16777216 ;  /* 0x4b8000008e8e8820 */ /* 0x000fe20000400000 */
[----:B------:R-:W-:Y:S01]  /*22e0*/  @!P0 FMUL R7, R7, 16777216 ;  /* 0x4b80000007078820 */ /* 0x000fe20000400000 */
[----:B------:R-:W-:Y:S01]  /*22f0*/  FMUL R154, R154, R117 ;  /* 0x000000759a9a7220 */ /* 0x000fe20000400000 */
[----:B------:R-:W-:Y:S01]  /*2300*/  FADD R51, R51, -R66 ;  /* 0x8000004233337221 */ /* 0x000fe20000000000 */
[----:B------:R-:W-:Y:S01]  /*2310*/  FADD R55, R55, -R18 ;  /* 0x8000001237377221 */ /* 0x000fe20000000000 */
[----:B------:R-:W-:Y:S01]  /*2320*/  FSETP.GEU.AND P0, PT, R52, 1.175494350822287508e-38, PT ;  /* 0x008000003400780b */ /* 0x000fe20003f0e000 */
[----:B------:R-:W-:Y:S01]  /*2330*/  FMUL R18, R120, R9 ;  /* 0x0000000978127220 */ /* 0x000fe20000400000 */
[----:B------:R-:W2:Y:S01]  /*2340*/  MUFU.SQRT R56, R56 ;  /* 0x0000003800387308 */ /* 0x000ea20000002000 */
[----:B------:R-:W-:Y:S01]  /*2350*/  @P6 FMUL R52, R52, 0.25 ;  /* 0x3e80000034346820 */ /* 0x000fe20000400000 */
[----:B------:R-:W-:Y:S01]  /*2360*/  FSEL R57, R91, 1, P6 ;  /* 0x3f8000005b397808 */ /* 0x000fe20003000000 */
[----:B0-----:R-:W-:Y:S01]  /*2370*/  FMUL R128, R119, R128 ;  /* 0x0000008077807220 */ /* 0x001fe20000400000 */
[----:B------:R-:W-:Y:S01]  /*2380*/  SEL R9, R72, RZ, !P4 ;  /* 0x000000ff48097207 */ /* 0x000fe20006000000 */
[----:B------:R-:W-:Y:S01]  /*2390*/  FMUL R8, R151, R8 ;  /* 0x0000000897087220 */ /* 0x000fe20000400000 */
[----:B------:R-:W-:Y:S01]  /*23a0*/  SEL R80, R80, RZ, !P4 ;  /* 0x000000ff50507207 */ /* 0x000fe20006000000 */
[----:B------:R-:W-:Y:S01]  /*23b0*/  FADD R17, R17, -R70 ;  /* 0x8000004611117221 */ /* 0x000fe20000000000 */
[----:B------:R-:W-:Y:S01]  /*23c0*/  FSETP.GT.AND P6, PT, R54, 8.50705917302346158658e+37, PT ;  /* 0x7e8000003600780b */ /* 0x000fe20003fc4000 */
[----:B------:R-:W-:Y:S01]  /*23d0*/  FMUL R51, R154, R51 ;  /* 0x000000339a337220 */ /* 0x000fe20000400000 */
[----:B------:R-:W-:-:S02]  /*23e0*/  SEL R73, R73, RZ, !P4 ;  /* 0x000000ff49497207 */ /* 0x000fc40006000000 */
[----:B------:R-:W-:Y:S02]  /*23f0*/  SEL R58, R81, RZ, !P4 ;  /* 0x000000ff513a7207 */ /* 0x000fe40006000000 */
[----:B------:R-:W-:Y:S02]  /*2400*/  SEL R74, R74, RZ, !P4 ;  /* 0x000000ff4a4a7207 */ /* 0x000fe40006000000 */
[----:B------:R-:W-:Y:S02]  /*2410*/  SEL R59, R82, RZ, !P4 ;  /* 0x000000ff523b7207 */ /* 0x000fe40006000000 */
[----:B-----5:R-:W-:Y:S01]  /*2420*/  SEL R62, R62, RZ, !P2 ;  /* 0x000000ff3e3e7207 */ /* 0x020fe20005000000 */
[----:B-1----:R-:W-:Y:S01]  /*2430*/  FMUL R126, R107, R126 ;  /* 0x0000007e6b7e7220 */ /* 0x002fe20000400000 */
[----:B------:R-:W-:Y:S01]  /*2440*/  FMUL R128, R128, R17 ;  /* 0x0000001180807220 */ /* 0x000fe20000400000 */
[----:B------:R-:W-:Y:S01]  /*2450*/  FFMA R8, R9, R8, R80 ;  /* 0x0000000809087223 */ /* 0x000fe20000000050 */
[----:B------:R-:W-:Y:S01]  /*2460*/  FFMA R9, R73, R156, R58 ;  /* 0x0000009c49097223 */ /* 0x000fe2000000003a */
[----:B------:R-:W-:Y:S01]  /*2470*/  SEL R17, R76, RZ, !P1 ;  /* 0x000000ff4c117207 */ /* 0x000fe20004800000 */
[----:B------:R-:W-:Y:S01]  /*2480*/  FFMA R51, R74, R51, R59 ;  /* 0x000000334a337223 */ /* 0x000fe2000000003b */
[----:B------:R-:W-:Y:S01]  /*2490*/  SEL R84, R84, RZ, !P1 ;  /* 0x000000ff54547207 */ /* 0x000fe20004800000 */
[----:B------:R-:W-:Y:S01]  /*24a0*/  FADD R59, R62, 9.9999997473787516356e-06 ;  /* 0x3727c5ac3e3b7421 */ /* 0x000fe20000000000 */
[----:B------:R-:W-:Y:S01]  /*24b0*/  SEL R58, R77, RZ, !P1 ;  /* 0x000000ff4d3a7207 */ /* 0x000fe20004800000 */
[----:B------:R-:W-:Y:S01]  /*24c0*/  FMUL R55, R126, R55 ;  /* 0x000000377e377220 */ /* 0x000fe20000400000 */
[----:B------:R-:W-:Y:S01]  /*24d0*/  SEL R85, R85, RZ, !P1 ;  /* 0x000000ff55557207 */ /* 0x000fe20004800000 */
[----:B------:R-:W-:Y:S01]  /*24e0*/  FFMA R18, R17, R18, R84 ;  /* 0x0000001211127223 */ /* 0x000fe20000000054 */
[----:B------:R-:W-:Y:S01]  /*24f0*/  @!P0 FMUL R52, R52, 16777216 ;  /* 0x4b80000034348820 */ /* 0x000fe20000400000 */
[----:B------:R-:W-:Y:S01]  /*2500*/  @!P0 FMUL R57, R57, 16777216 ;  /* 0x4b80000039398820 */ /* 0x000fe20000400000 */
[----:B------:R-:W-:Y:S01]  /*2510*/  FSETP.GEU.AND P0, PT, R54, 1.175494350822287508e-38, PT ;  /* 0x008000003600780b */ /* 0x000fe20003f0e000 */
[----:B------:R-:W-:Y:S01]  /*2520*/  FFMA R17, R58, R55, R85 ;  /* 0x000000373a117223 */ /* 0x000fe20000000055 */
[----:B------:R-:W0:Y:S01]  /*2530*/  MUFU.SQRT R59, R59 ;  /* 0x0000003b003b7308 */ /* 0x000e220000002000 */
[----:B------:R-:W-:Y:S01]  /*2540*/  @P6 FMUL R54, R54, 0.25 ;  /* 0x3e80000036366820 */ /* 0x000fe20000400000 */
[----:B------:R-:W-:-:S02]  /*2550*/  FSEL R55, R91, 1, P6 ;  /* 0x3f8000005b377808 */ /* 0x000fc40003000000 */
[----:B--2---:R-:W-:Y:S02]  /*2560*/  FSETP.GT.AND P6, PT, R56, 8.50705917302346158658e+37, PT ;  /* 0x7e8000003800780b */ /* 0x004fe40003fc4000 */
[----:B------:R-:W-:Y:S02]  /*2570*/  SEL R75, R75, RZ, !P1 ;  /* 0x000000ff4b4b7207 */ /* 0x000fe40004800000 */
[----:B------:R-:W-:-:S03]  /*2580*/  FSEL R58, R91, 1, P6 ;  /* 0x3f8000005b3a7808 */ /* 0x000fc60003000000 */
[----:B------:R-:W-:Y:S01]  /*2590*/  @!P0 FMUL R54, R54, 16777216 ;  /* 0x4b80000036368820 */ /* 0x000fe20000400000 */
[----:B------:R-:W-:Y:S01]  /*25a0*/  @!P0 FMUL R55, R55, 16777216 ;  /* 0x4b80000037378820 */ /* 0x000fe20000400000 */
[C---:B------:R-:W-:Y:S02]  /*25b0*/  FSETP.GEU.AND P0, PT, R56.reuse, 1.175494350822287508e-38, PT ;  /* 0x008000003800780b */ /* 0x040fe40003f0e000 */
[----:B------:R-:W-:Y:S02]  /*25c0*/  SEL R60, R83, RZ, !P1 ;  /* 0x000000ff533c7207 */ /* 0x000fe40004800000 */
[----:B------:R-:W-:Y:S01]  /*25d0*/  @P6 FMUL R56, R56, 0.25 ;  /* 0x3e80000038386820 */ /* 0x000fe20000400000 */
[----:B0-----:R-:W-:Y:S02]  /*25e0*/  FSETP.GT.AND P6, PT, R59, 8.50705917302346158658e+37, PT ;  /* 0x7e8000003b00780b */ /* 0x001fe40003fc4000 */
[----:B------:R-:W-:Y:S01]  /*25f0*/  FFMA R50, R75, R50, R60 ;  /* 0x000000324b327223 */ /* 0x000fe2000000003c */
[----:B------:R-:W-:-:S02]  /*2600*/  SEL R61, R78, RZ, !P1 ;  /* 0x000000ff4e3d7207 */ /* 0x000fc40004800000 */
[----:B------:R-:W-:Y:S02]  /*2610*/  SEL R86, R86, RZ, !P1 ;  /* 0x000000ff56567207 */ /* 0x000fe40004800000 */
[----:B------:R-:W-:Y:S02]  /*2620*/  SEL R87, R87, RZ, P3 ;  /* 0x000000ff57577207 */ /* 0x000fe40001800000 */
[----:B------:R-:W-:Y:S01]  /*2630*/  SEL R60, R43, RZ, P3 ;  /* 0x000000ff2b3c7207 */ /* 0x000fe20001800000 */
[----:B------:R-:W-:Y:S01]  /*2640*/  FFMA R43, R61, R128, R86 ;  /* 0x000000803d2b7223 */ /* 0x000fe20000000056 */
[----:B------:R-:W-:Y:S01]  /*2650*/  @!P0 FMUL R56, R56, 16777216 ;  /* 0x4b80000038388820 */ /* 0x000fe20000400000 */
[----:B------:R-:W-:Y:S01]  /*2660*/  @!P0 FMUL R58, R58, 16777216 ;  /* 0x4b8000003a3a8820 */ /* 0x000fe20000400000 */
[----:B------:R-:W0:Y:S01]  /*2670*/  MUFU.RCP R121, R121 ;  /* 0x0000007900797308 */ /* 0x000e220000001000 */
[----:B------:R-:W-:Y:S01]  /*2680*/  FADD R61, R60, -R87 ;  /* 0x800000573c3d7221 */ /* 0x000fe20000000000 */
[C---:B------:R-:W-:Y:S01]  /*2690*/  FSETP.GEU.AND P0, PT, R59.reuse, 1.175494350822287508e-38, PT ;  /* 0x008000003b00780b */ /* 0x040fe20003f0e000 */
[----:B------:R-:W-:Y:S01]  /*26a0*/  @P6 FMUL R59, R59, 0.25 ;  /* 0x3e8000003b3b6820 */ /* 0x000fe20000400000 */
[----:B------:R-:W-:-:S02]  /*26b0*/  FSEL R60, R91, 1, P6 ;  /* 0x3f8000005b3c7808 */ /* 0x000fc40003000000 */
[----:B------:R-:W-:Y:S02]  /*26c0*/  FSETP.GEU.AND P6, PT, R16, RZ, PT ;  /* 0x000000ff1000720b */ /* 0x000fe40003fce000 */
[----:B------:R-:W1:Y:S02]  /*26d0*/  MUFU.RCP R152, R125 ;  /* 0x0000007d00987308 */ /* 0x000e640000001000 */
[----:B------:R-:W-:Y:S02]  /*26e0*/  SEL R65, RZ, 0x1, P6 ;  /* 0x00000001ff417807 */ /* 0x000fe40003000000 */
[----:B------:R-:W-:Y:S02]  /*26f0*/  FSETP.GEU.AND P6, PT, R8, RZ, PT ;  /* 0x000000ff0800720b */ /* 0x000fe40003fce000 */
[----:B------:R-:W-:Y:S02]  /*2700*/  SEL R89, R89, RZ, P3 ;  /* 0x000000ff59597207 */ /* 0x000fe40001800000 */
[----:B------:R-:W-:Y:S01]  /*2710*/  SEL R44, R44, RZ, P3 ;  /* 0x000000ff2c2c7207 */ /* 0x000fe20001800000 */
[----:B------:R-:W2:Y:S01]  /*2720*/  MUFU.RCP R127, R127 ;  /* 0x0000007f007f7308 */ /* 0x000ea20000001000 */
[----:B------:R-:W-:-:S02]  /*2730*/  SEL R90, R90, RZ, P3 ;  /* 0x000000ff5a5a7207 */ /* 0x000fc40001800000 */
[----:B------:R-:W-:Y:S02]  /*2740*/  SEL R45, R45, RZ, P3 ;  /* 0x000000ff2d2d7207 */ /* 0x000fe40001800000 */
[----:B------:R-:W-:Y:S02]  /*2750*/  SEL R63, R88, RZ, P3 ;  /* 0x000000ff583f7207 */ /* 0x000fe40001800000 */
[----:B------:R-:W-:Y:S02]  /*2760*/  SEL R62, R46, RZ, P3 ;  /* 0x000000ff2e3e7207 */ /* 0x000fe40001800000 */
[----:B------:R-:W-:Y:S01]  /*2770*/  SEL R68, RZ, 0x1fffe, P6 ;  /* 0x0001fffeff447807 */ /* 0x000fe20003000000 */
[----:B------:R-:W-:Y:S01]  /*2780*/  FADD R46, R44, -R89 ;  /* 0x800000592c2e7221 */ /* 0x000fe20000000000 */
[----:B------:R-:W-:Y:S01]  /*2790*/  FSETP.GEU.AND P6, PT, R9, RZ, PT ;  /* 0x000000ff0900720b */ /* 0x000fe20003fce000 */
[----:B------:R-:W-:Y:S01]  /*27a0*/  FADD R44, R45, -R90 ;  /* 0x8000005a2d2c7221 */ /* 0x000fe20000000000 */
[----:B0-----:R-:W-:Y:S01]  /*27b0*/  FMUL R121, R121, R146 ;  /* 0x0000009279797220 */ /* 0x001fe20000400000 */
[----:B-1----:R-:W-:Y:S01]  /*27c0*/  FMUL R152, R152, R147 ;  /* 0x0000009398987220 */ /* 0x002fe20000400000 */
[----:B------:R-:W-:Y:S01]  /*27d0*/  FADD R45, R62, -R63 ;  /* 0x8000003f3e2d7221 */ /* 0x000fe20000000000 */
[----:B------:R-:W-:-:S02]  /*27e0*/  SEL R63, RZ, 0x4, P6 ;  /* 0x00000004ff3f7807 */ /* 0x000fc40003000000 */
[----:B------:R-:W-:Y:S01]  /*27f0*/  FSETP.GEU.AND P6, PT, R51, RZ, PT ;  /* 0x000000ff3300720b */ /* 0x000fe20003fce000 */
[----:B------:R-:W-:Y:S01]  /*2800*/  FMUL R121, R121, R44 ;  /* 0x0000002c79797220 */ /* 0x000fe20000400000 */
[----:B------:R-:W-:Y:S01]  /*2810*/  FMUL R152, R152, R45 ;  /* 0x0000002d98987220 */ /* 0x000fe20000400000 */
[----:B------:R-:W-:Y:S02]  /*2820*/  SEL R94, R94, RZ, P5 ;  /* 0x000000ff5e5e7207 */ /* 0x000fe40002800000 */
[----:B------:R-:W-:Y:S02]  /*2830*/  SEL R95, R95, RZ, P5 ;  /* 0x000000ff5f5f7207 */ /* 0x000fe40002800000 */
[----:B------:R-:W-:Y:S02]  /*2840*/  SEL R45, R48, RZ, P5 ;  /* 0x000000ff302d7207 */ /* 0x000fe40002800000 */
[----:B------:R-:W-:Y:S02]  /*2850*/  SEL R44, R49, RZ, P5 ;  /* 0x000000ff312c7207 */ /* 0x000fe40002800000 */
[----:B------:R-:W-:-:S02]  /*2860*/  SEL R64, RZ, 0x7fff8, P6 ;  /* 0x0007fff8ff407807 */ /* 0x000fc40003000000 */
[----:B------:R-:W-:Y:S01]  /*2870*/  FSETP.GEU.AND P6, PT, R50, RZ, PT ;  /* 0x000000ff3200720b */ /* 0x000fe20003fce000 */
[----:B--2---:R-:W-:Y:S01]  /*2880*/  FMUL R4, R127, R4 ;  /* 0x000000047f047220 */ /* 0x004fe20000400000 */
[----:B------:R-:W-:Y:S01]  /*2890*/  FADD R45, R45, -R94 ;  /* 0x8000005e2d2d7221 */ /* 0x000fe20000000000 */
[----:B------:R-:W-:Y:S01]  /*28a0*/  FADD R44, R44, -R95 ;  /* 0x8000005f2c2c7221 */ /* 0x000fe20000000000 */
[----:B------:R-:W-:Y:S01]  /*28b0*/  SEL R69, RZ, 0x1, P6 ;  /* 0x00000001ff457807 */ /* 0x000fe20003000000 */
[----:B------:R-:W-:Y:S01]  /*28c0*/  FMUL R148, R148, R143 ;  /* 0x0000008f94947220 */ /* 0x000fe20000400000 */
[----:B------:R-:W-:Y:S01]  /*28d0*/  FSETP.GEU.AND P6, PT, R18, RZ, PT ;  /* 0x000000ff1200720b */ /* 0x000fe20003fce000 */
[----:B------:R-:W-:Y:S01]  /*28e0*/  FMUL R62, R4, R45 ;  /* 0x0000002d043e7220 */ /* 0x000fe20000400000 */
[----:B------:R-:W-:Y:S01]  /*28f0*/  FMUL R44, R5, R44 ;  /* 0x0000002c052c7220 */ /* 0x000fe20000400000 */
[----:B------:R-:W-:Y:S01]  /*2900*/  SEL R4, R97, RZ, P3 ;  /* 0x000000ff61047207 */ /* 0x000fe20001800000 */
[----:B------:R-:W-:Y:S01]  /*2910*/  FMUL R61, R148, R61 ;  /* 0x0000003d943d7220 */ /* 0x000fe20000400000 */
[----:B------:R-:W-:-:S02]  /*2920*/  SEL R5, R102, RZ, P3 ;  /* 0x000000ff66057207 */ /* 0x000fc40001800000 */
[----:B------:R-:W-:Y:S02]  /*2930*/  SEL R72, RZ, 0x1fffe, P6 ;  /* 0x0001fffeff487807 */ /* 0x000fe40003000000 */
[----:B------:R-:W-:Y:S02]  /*2940*/  SEL R98, R98, RZ, P3 ;  /* 0x000000ff62627207 */ /* 0x000fe40001800000 */
[----:B------:R-:W-:Y:S02]  /*2950*/  SEL R49, R101, RZ, P3 ;  /* 0x000000ff65317207 */ /* 0x000fe40001800000 */
[----:B------:R-:W-:Y:S01]  /*2960*/  FSETP.GEU.AND P6, PT, R17, RZ, PT ;  /* 0x000000ff1100720b */ /* 0x000fe20003fce000 */
[----:B------:R-:W0:Y:S01]  /*2970*/  MUFU.RCP R142, R142 ;  /* 0x0000008e008e7308 */ /* 0x000e220000001000 */
[----:B------:R-:W-:Y:S02]  /*2980*/  SEL R19, R19, RZ, P3 ;  /* 0x000000ff13137207 */ /* 0x000fe40001800000 */
[----:B------:R-:W-:Y:S01]  /*2990*/  SEL R48, R99, RZ, P3 ;  /* 0x000000ff63307207 */ /* 0x000fe20001800000 */
[----:B------:R-:W-:Y:S01]  /*29a0*/  FFMA R5, R4, R61, R5 ;  /* 0x0000003d04057223 */ /* 0x000fe20000000005 */
[----:B------:R-:W-:Y:S01]  /*29b0*/  FMUL R149, R149, R144 ;  /* 0x0000009095957220 */ /* 0x000fe20000400000 */
[----:B------:R-:W-:Y:S01]  /*29c0*/  SEL R61, RZ, 0x4, P6 ;  /* 0x00000004ff3d7807 */ /* 0x000fe20003000000 */
[----:B------:R-:W-:Y:S01]  /*29d0*/  FFMA R49, R98, R121, R49 ;  /* 0x0000007962317223 */ /* 0x000fe20000000031 */
[----:B------:R-:W-:Y:S01]  /*29e0*/  FSETP.GEU.AND P6, PT, R43, RZ, PT ;  /* 0x000000ff2b00720b */ /* 0x000fe20003fce000 */
[----:B------:R-:W-:Y:S01]  /*29f0*/  FFMA R48, R19, R152, R48 ;  /* 0x0000009813307223 */ /* 0x000fe20000000030 */
[----:B------:R-:W-:-:S02]  /*2a00*/  SEL R92, R92, RZ, P5 ;  /* 0x000000ff5c5c7207 */ /* 0x000fc40002800000 */
[----:B------:R-:W-:Y:S01]  /*2a10*/  SEL R47, R47, RZ, P5 ;  /* 0x000000ff2f2f7207 */ /* 0x000fe20002800000 */
[----:B------:R-:W-:Y:S01]  /*2a20*/  FMUL R46, R149, R46 ;  /* 0x0000002e952e7220 */ /* 0x000fe20000400000 */
[----:B------:R-:W-:Y:S02]  /*2a30*/  SEL R19, R96, RZ, P3 ;  /* 0x000000ff60137207 */ /* 0x000fe40001800000 */
[----:B------:R-:W-:Y:S02]  /*2a40*/  SEL R100, R100, RZ, P3 ;  /* 0x000000ff64647207 */ /* 0x000fe40001800000 */
[----:B------:R-:W-:Y:S02]  /*2a50*/  SEL R109, R109, RZ, P5 ;  /* 0x000000ff6d6d7207 */ /* 0x000fe40002800000 */
[----:B------:R-:W-:Y:S02]  /*2a60*/  SEL R74, R115, RZ, P5 ;  /* 0x000000ff734a7207 */ /* 0x000fe40002800000 */
[----:B------:R-:W-:Y:S01]  /*2a70*/  SEL R70, RZ, 0x7fff8, P6 ;  /* 0x0007fff8ff467807 */ /* 0x000fe20003000000 */
[----:B------:R-:W-:Y:S01]  /*2a80*/  FADD R47, R47, -R92 ;  /* 0x8000005c2f2f7221 */ /* 0x000fe20000000000 */
[----:B------:R-:W-:-:S02]  /*2a90*/  FSETP.GEU.AND P6, PT, R49, RZ, PT ;  /* 0x000000ff3100720b */ /* 0x000fc40003fce000 */
[----:B------:R-:W-:Y:S01]  /*2aa0*/  SEL R4, R53, RZ, P5 ;  /* 0x000000ff35047207 */ /* 0x000fe20002800000 */
[----:B------:R-:W-:Y:S01]  /*2ab0*/  FFMA R53, R19, R46, R100 ;  /* 0x0000002e13357223 */ /* 0x000fe20000000064 */
[----:B------:R-:W-:Y:S01]  /*2ac0*/  SEL R93, R93, RZ, P5 ;  /* 0x000000ff5d5d7207 */ /* 0x000fe20002800000 */
[----:B------:R-:W-:Y:S01]  /*2ad0*/  FFMA R19, R109, R44, R74 ;  /* 0x0000002c6d137223 */ /* 0x000fe2000000004a */
[----:B------:R-:W-:Y:S01]  /*2ae0*/  SEL R73, RZ, 0x1fffe, P6 ;  /* 0x0001fffeff497807 */ /* 0x000fe20003000000 */
[----:B------:R-:W-:Y:S01]  /*2af0*/  FMUL R47, R150, R47 ;  /* 0x0000002f962f7220 */ /* 0x000fe20000400000 */
[----:B------:R-:W-:Y:S02]  /*2b00*/  SEL R44, R111, RZ, P5 ;  /* 0x000000ff6f2c7207 */ /* 0x000fe40002800000 */
[----:B------:R-:W-:Y:S02]  /*2b10*/  SEL R45, R113, RZ, P5 ;  /* 0x000000ff712d7207 */ /* 0x000fe40002800000 */
[----:B------:R-:W-:Y:S01]  /*2b20*/  FSETP.GEU.AND P6, PT, R48, RZ, PT ;  /* 0x000000ff3000720b */ /* 0x000fe20003fce000 */
[----:B0-----:R-:W-:Y:S01]  /*2b30*/  FMUL R7, R142, R7 ;  /* 0x000000078e077220 */ /* 0x001fe20000400000 */
[----:B------:R-:W-:Y:S01]  /*2b40*/  FADD R4, R4, -R93 ;  /* 0x8000005d04047221 */ /* 0x000fe20000000000 */
[----:B------:R-:W-:Y:S01]  /*2b50*/  FFMA R45, R44, R47, R45 ;  /* 0x0000002f2c2d7223 */ /* 0x000fe2000000002d */
[----:B------:R-:W-:-:S02]  /*2b60*/  SEL R74, RZ, 0x1, P6 ;  /* 0x00000001ff4a7807 */ /* 0x000fc40003000000 */
[----:B------:R-:W-:Y:S01]  /*2b70*/  FSETP.GEU.AND P6, PT, R5, RZ, PT ;  /* 0x000000ff0500720b */ /* 0x000fe20003fce000 */
[----:B------:R-:W-:Y:S01]  /*2b80*/  FMUL R7, R7, R4 ;  /* 0x0000000407077220 */ /* 0x000fe20000400000 */
[----:B------:R-:W-:Y:S02]  /*2b90*/  SEL R47, R108, RZ, P5 ;  /* 0x000000ff6c2f7207 */ /* 0x000fe40002800000 */
[----:B------:R-:W-:Y:S02]  /*2ba0*/  SEL R46, R110, RZ, P5 ;  /* 0x000000ff6e2e7207 */ /* 0x000fe40002800000 */
[----:B------:R-:W-:Y:S02]  /*2bb0*/  SEL R71, RZ, 0x7fff8, P6 ;  /* 0x0007fff8ff477807 */ /* 0x000fe40003000000 */
[----:B------:R-:W-:Y:S01]  /*2bc0*/  FSETP.GEU.AND P6, PT, R53, RZ, PT ;  /* 0x000000ff3500720b */ /* 0x000fe20003fce000 */
[----:B------:R-:W-:Y:S01]  /*2bd0*/  FFMA R46, R47, R7, R46 ;  /* 0x000000072f2e7223 */ /* 0x000fe2000000002e */
[----:B------:R-:W-:-:S02]  /*2be0*/  SEL R75, R114, RZ, P5 ;  /* 0x000000ff724b7207 */ /* 0x000fc40002800000 */
[----:B------:R-:W-:Y:S02]  /*2bf0*/  SEL R112, R112, RZ, P5 ;  /* 0x000000ff70707207 */ /* 0x000fe40002800000 */
[----:B------:R-:W-:Y:S02]  /*2c00*/  P2R R66, PR, RZ, 0x10 ;  /* 0x00000010ff427803 */ /* 0x000fe40000000000 */
[----:B------:R-:W-:Y:S02]  /*2c10*/  SEL R4, RZ, 0x4, P6 ;  /* 0x00000004ff047807 */ /* 0x000fe40003000000 */
[----:B------:R-:W-:Y:S02]  /*2c20*/  FSETP.GEU.AND P6, PT, R19, RZ, PT ;  /* 0x000000ff1300720b */ /* 0x000fe40003fce000 */
[----:B------:R-:W-:Y:S01]  /*2c30*/  FSETP.GEU.AND P4, PT, R46, RZ, PT ;  /* 0x000000ff2e00720b */ /* 0x000fe20003f8e000 */
[----:B------:R-:W-:Y:S01]  /*2c40*/  FFMA R44, R75, R62, R112 ;  /* 0x0000003e4b2c7223 */ /* 0x000fe20000000070 */
[----:B------:R-:W-:Y:S01]  /*2c50*/  IMAD.IADD R65, R65, 0x1, R68 ;  /* 0x0000000141417824 */ /* 0x000fe200078e0244 */
[----:B------:R-:W-:-:S02]  /*2c60*/  SEL R75, RZ, 0x1fffe, P6 ;  /* 0x0001fffeff4b7807 */ /* 0x000fc40003000000 */
[----:B------:R-:W-:Y:S02]  /*2c70*/  SEL R68, RZ, 0x1, P4 ;  /* 0x00000001ff447807 */ /* 0x000fe40002000000 */
[----:B------:R-:W-:-:S03]  /*2c80*/  FSETP.GEU.AND P6, PT, R45, RZ, PT ;  /* 0x000000ff2d00720b */ /* 0x000fc60003fce000 */
[----:B------:R-:W-:Y:S01]  /*2c90*/  IMAD.IADD R68, R75, 0x1, R68 ;  /* 0x000000014b447824 */ /* 0x000fe200078e0244 */
[----:B------:R-:W-:Y:S02]  /*2ca0*/  SEL R47, RZ, 0x7fff8, P6 ;  /* 0x0007fff8ff2f7807 */ /* 0x000fe40003000000 */
[----:B------:R-:W-:Y:S01]  /*2cb0*/  FSETP.GEU.AND P6, PT, R44, RZ, PT ;  /* 0x000000ff2c00720b */ /* 0x000fe20003fce000 */
[----:B------:R-:W-:Y:S01]  /*2cc0*/  IMAD.IADD R73, R73, 0x1, R74 ;  /* 0x0000000149497824 */ /* 0x000fe200078e024a */
[----:B------:R-:W-:Y:S01]  /*2cd0*/  LOP3.LUT R65, R65, 0x3, RZ, 0xc0, !PT ;  /* 0x0000000341417812 */ /* 0x000fe200078ec0ff */
[----:B------:R-:W-:Y:S01]  /*2ce0*/  MUFU.RCP R54, R54 ;  /* 0x0000003600367308 */ /* 0x000fe20000001000 */
[----:B------:R-:W-:Y:S02]  /*2cf0*/  SEL R62, RZ, 0x4, P6 ;  /* 0x00000004ff3e7807 */ /* 0x000fe40003000000 */
[----:B------:R-:W-:Y:S01]  /*2d00*/  LOP3.LUT R68, R68, 0x3, RZ, 0xc0, !PT ;  /* 0x0000000344447812 */ /* 0x000fe200078ec0ff */
[----:B------:R-:W-:Y:S01]  /*2d10*/  IMAD.IADD R69, R69, 0x1, R72 ;  /* 0x0000000145457824 */ /* 0x000fe200078e0248 */
[----:B------:R-:W-:-:S03]  /*2d20*/  IADD3 R63, R65, R64, R63 ;  /* 0x00000040413f7210 */ /* 0x000fc60007ffe03f */
[----:B------:R-:W0:Y:S01]  /*2d30*/  MUFU.RCP R52, R52 ;  /* 0x0000003400347308 */ /* 0x000e220000001000 */
[----:B------:R-:W-:Y:S02]  /*2d40*/  LOP3.LUT R73, R73, 0x3, RZ, 0xc0, !PT ;  /* 0x0000000349497812 */ /* 0x000fe400078ec0ff */
[----:B------:R-:W-:Y:S01]  /*2d50*/  IADD3 R47, R68, R47, R62 ;  /* 0x0000002f442f7210 */ /* 0x000fe20007ffe03e */
[----:B------:R-:W-:Y:S01]  /*2d60*/  IMAD.SHL.U32 R63, R63, 0x100, RZ ;  /* 0x000001003f3f7824 */ /* 0x000fe200078e00ff */
[----:B------:R-:W-:Y:S02]  /*2d70*/  IADD3 R4, R73, R71, R4 ;  /* 0x0000004749047210 */ /* 0x000fe40007ffe004 */
[----:B------:R-:W-:Y:S01]  /*2d80*/  LOP3.LUT R47, R47, 0xf, RZ, 0xc0, !PT ;  /* 0x0000000f2f2f7812 */ /* 0x000fe200078ec0ff */
[----:B------:R1:W2:Y:S01]  /*2d90*/  MUFU.RCP R7, R56 ;  /* 0x0000003800077308 */ /* 0x0002a20000001000 */
[----:B------:R-:W-:-:S03]  /*2da0*/  LOP3.LUT R69, R69, 0x3, RZ, 0xc0, !PT ;  /* 0x0000000345457812 */ /* 0x000fc600078ec0ff */
[----:B------:R-:W-:Y:S01]  /*2db0*/  IMAD R47, R4, 0x10, R47 ;  /* 0x00000010042f7824 */ /* 0x000fe200078e022f */
[----:B------:R-:W-:Y:S02]  /*2dc0*/  IADD3 R61, R69, R70, R61 ;  /* 0x00000046453d7210 */ /* 0x000fe40007ffe03d */
[----:B------:R-:W-:Y:S01]  /*2dd0*/  LOP3.LUT R4, R63, 0xf00, RZ, 0xe2, !PT ;  /* 0x00000f003f047812 */ /* 0x000fe200078ee2ff */
[----:B0-----:R-:W-:Y:S01]  /*2de0*/  FMUL R57, R52, R57 ;  /* 0x0000003934397220 */ /* 0x001fe20000400000 */
[----:B-1----:R-:W-:Y:S01]  /*2df0*/  FMUL R56, R54, R55 ;  /* 0x0000003736387220 */ /* 0x002fe20000400000 */
[----:B------:R-:W-:Y:S02]  /*2e00*/  SEL R55, R136, RZ, !P2 ;  /* 0x000000ff88377207 */ /* 0x000fe40005000000 */
[----:B------:R-:W-:Y:S01]  /*2e10*/  SEL R106, R106, RZ, !P2 ;  /* 0x000000ff6a6a7207 */ /* 0x000fe20005000000 */
[----:B------:R-:W-:Y:S01]  /*2e20*/  IMAD R61, R61, 0x1000, R4 ;  /* 0x000010003d3d7824 */ /* 0x000fe200078e0204 */
[----:B------:R-:W-:Y:S01]  /*2e30*/  LOP3.LUT R52, R47, 0xff, RZ, 0xc0, !PT ;  /* 0x000000ff2f347812 */ /* 0x000fe200078ec0ff */
[----:B--2---:R-:W-:-:S02]  /*2e40*/  FMUL R63, R7, R58 ;  /* 0x0000003a073f7220 */ /* 0x004fc40000400000 */
[----:B------:R-:W-:Y:S02]  /*2e50*/  FADD R4, R106, -R55 ;  /* 0x800000376a047221 */ /* 0x000fe40000000000 */
[----:B------:R-:W-:Y:S01]  /*2e60*/  IMAD.IADD R47, R61, 0x1, R52 ;  /* 0x000000013d2f7824 */ /* 0x000fe200078e0234 */
[----:B------:R-:W-:Y:S01]  /*2e70*/  SEL R55, R139, RZ, !P2 ;  /* 0x000000ff8b377207 */ /* 0x000fe20005000000 */
[----:B------:R-:W-:Y:S01]  /*2e80*/  FMUL R52, R57, R4 ;  /* 0x0000000439347220 */ /* 0x000fe20000400000 */
[----:B------:R-:W-:Y:S02]  /*2e90*/  SEL R58, R141, RZ, !P2 ;  /* 0x000000ff8d3a7207 */ /* 0x000fe40005000000 */
[----:B------:R-:W-:Y:S02]  /*2ea0*/  SEL R54, R137, RZ, !P2 ;  /* 0x000000ff89367207 */ /* 0x000fe40005000000 */
[----:B------:R-:W-:Y:S02]  /*2eb0*/  SEL R7, R130, RZ, !P2 ;  /* 0x000000ff82077207 */ /* 0x000fe40005000000 */
[----:B------:R-:W-:Y:S01]  /*2ec0*/  LOP3.LUT R47, R47, 0xffff, RZ, 0xc0, !PT ;  /* 0x0000ffff2f2f7812 */ /* 0x000fe200078ec0ff */
[----:B------:R-:W-:Y:S01]  /*2ed0*/  FFMA R55, R55, R52, R58 ;  /* 0x0000003437377223 */ /* 0x000fe2000000003a */
[----:B------:R-:W-:-:S02]  /*2ee0*/  SEL R138, R138, RZ, !P2 ;  /* 0x000000ff8a8a7207 */ /* 0x000fc40005000000 */
[----:B------:R-:W-:Y:S01]  /*2ef0*/  SEL R131, R131, RZ, !P2 ;  /* 0x000000ff83837207 */ /* 0x000fe20005000000 */
[----:B------:R-:W-:Y:S01]  /*2f00*/  @!P0 FMUL R59, R59, 16777216 ;  /* 0x4b8000003b3b8820 */ /* 0x000fe20000400000 */
[----:B------:R-:W-:Y:S01]  /*2f10*/  FADD R7, R7, -R54 ;  /* 0x8000003607077221 */ /* 0x000fe20000000000 */
[----:B------:R-:W-:Y:S01]  /*2f20*/  SHF.R.U32.HI R52, RZ, 0x7, R47 ;  /* 0x00000007ff347819 */ /* 0x000fe2000001162f */
[----:B------:R-:W-:Y:S01]  /*2f30*/  @!P0 FMUL R60, R60, 16777216 ;  /* 0x4b8000003c3c8820 */ /* 0x000fe20000400000 */
[----:B------:R-:W-:Y:S01]  /*2f40*/  FADD R4, R131, -R138 ;  /* 0x8000008a83047221 */ /* 0x000fe20000000000 */
[----:B------:R-:W-:Y:S01]  /*2f50*/  SEL R54, R140, RZ, !P2 ;  /* 0x000000ff8c367207 */ /* 0x000fe20005000000 */
[----:B------:R-:W-:Y:S01]  /*2f60*/  FMUL R7, R56, R7 ;  /* 0x0000000738077220 */ /* 0x000fe20000400000 */
[----:B------:R-:W-:Y:S02]  /*2f70*/  SEL R133, R133, RZ, !P2 ;  /* 0x000000ff85857207 */ /* 0x000fe40005000000 */
[----:B------:R-:W-:Y:S01]  /*2f80*/  FSETP.GEU.AND P0, PT, R55, RZ, PT ;  /* 0x000000ff3700720b */ /* 0x000fe20003f0e000 */
[----:B------:R-:W0:Y:S01]  /*2f90*/  MUFU.RCP R59, R59 ;  /* 0x0000003b003b7308 */ /* 0x000e220000001000 */
[----:B------:R-:W-:Y:S01]  /*2fa0*/  LOP3.LUT R56, R52, 0x1, RZ, 0xc0, !PT ;  /* 0x0000000134387812 */ /* 0x000fe200078ec0ff */
[----:B------:R-:W-:Y:S01]  /*2fb0*/  FMUL R52, R63, R4 ;  /* 0x000000043f347220 */ /* 0x000fe20000400000 */
[----:B------:R-:W-:Y:S01]  /*2fc0*/  FSEL R4, R55, RZ, P0 ;  /* 0x000000ff37047208 */ /* 0x000fe20000000000 */
[----:B------:R-:W-:Y:S01]  /*2fd0*/  FFMA R54, R54, R7, R133 ;  /* 0x0000000736367223 */ /* 0x000fe20000000085 */
[----:B------:R-:W-:Y:S01]  /*2fe0*/  ISETP.NE.U32.AND P0, PT, R56, 0x1, PT ;  /* 0x000000013800780c */ /* 0x000fe20003f05070 */
[----:B------:R-:W1:Y:S01]  /*2ff0*/  LDC.64 R62, c[0x0][0x248] ;  /* 0x00009200ff3e7b82 */ /* 0x000e620000000a00 */
[----:B------:R-:W-:-:S02]  /*3000*/  SHF.R.U32.HI R7, RZ, 0x6, R47 ;  /* 0x00000006ff077819 */ /* 0x000fc4000001162f */
[----:B------:R-:W-:Y:S02]  /*3010*/  FSEL R55, R5, RZ, P0 ;  /* 0x000000ff05377208 */ /* 0x000fe40000000000 */
[----:B------:R-:W-:Y:S02]  /*3020*/  SEL R123, R123, RZ, !P2 ;  /* 0x000000ff7b7b7207 */ /* 0x000fe40005000000 */
[----:B------:R-:W-:Y:S02]  /*3030*/  SEL R132, R132, RZ, !P2 ;  /* 0x000000ff84847207 */ /* 0x000fe40005000000 */
[----:B------:R-:W-:Y:S02]  /*3040*/  FSETP.GEU.AND P0, PT, R54, RZ, PT ;  /* 0x000000ff3600720b */ /* 0x000fe40003f0e000 */
[----:B------:R-:W-:Y:S02]  /*3050*/  LOP3.LUT R56, R7, 0x1, RZ, 0xc0, !PT ;  /* 0x0000000107387812 */ /* 0x000fe400078ec0ff */
[----:B------:R-:W-:-:S02]  /*3060*/  SEL R134, R134, RZ, !P2 ;  /* 0x000000ff86867207 */ /* 0x000fc40005000000 */
[----:B------:R-:W-:Y:S01]  /*3070*/  SEL R135, R135, RZ, !P2 ;  /* 0x000000ff87877207 */ /* 0x000fe20005000000 */
[----:B------:R-:W-:Y:S01]  /*3080*/  FFMA R52, R123, R52, R132 ;  /* 0x000000347b347223 */ /* 0x000fe20000000084 */
[----:B------:R-:W-:Y:S02]  /*3090*/  FSEL R5, R54, RZ, P0 ;  /* 0x000000ff36057208 */ /* 0x000fe40000000000 */
[----:B------:R-:W-:Y:S01]  /*30a0*/  ISETP.NE.U32.AND P0, PT, R56, 0x1, PT ;  /* 0x000000013800780c */ /* 0x000fe20003f05070 */
[----:B0-----:R-:W-:Y:S01]  /*30b0*/  FMUL R60, R59, R60 ;  /* 0x0000003c3b3c7220 */ /* 0x001fe20000400000 */
[----:B------:R-:W-:Y:S01]  /*30c0*/  SEL R57, R6, RZ, !P2 ;  /* 0x000000ff06397207 */ /* 0x000fe20005000000 */
[----:B------:R-:W-:Y:S01]  /*30d0*/  FADD R7, R135, -R134 ;  /* 0x8000008687077221 */ /* 0x000fe20000000000 */
[----:B------:R-:W-:Y:S02]  /*30e0*/  SHF.R.U32.HI R6, RZ, 0x5, R47 ;  /* 0x00000005ff067819 */ /* 0x000fe4000001162f */
[----:B------:R-:W-:Y:S01]  /*30f0*/  FSEL R54, R53, RZ, P0 ;  /* 0x000000ff35367208 */ /* 0x000fe20000000000 */
[----:B------:R-:W-:Y:S01]  /*3100*/  FMUL R7, R60, R7 ;  /* 0x000000073c077220 */ /* 0x000fe20000400000 */
[----:B------:R-:W-:-:S02]  /*3110*/  SEL R122, R122, RZ, !P2 ;  /* 0x000000ff7a7a7207 */ /* 0x000fc40005000000 */
[----:B------:R-:W-:Y:S02]  /*3120*/  FSETP.GEU.AND P0, PT, R52, RZ, PT ;  /* 0x000000ff3400720b */ /* 0x000fe40003f0e000 */
[----:B------:R-:W-:Y:S01]  /*3130*/  LOP3.LUT R53, R6, 0x1, RZ, 0xc0, !PT ;  /* 0x0000000106357812 */ /* 0x000fe200078ec0ff */
[----:B------:R-:W-:Y:S01]  /*3140*/  FFMA R7, R122, R7, R57 ;  /* 0x000000077a077223 */ /* 0x000fe20000000039 */
[----:B------:R-:W-:Y:S02]  /*3150*/  FSEL R6, R52, RZ, P0 ;  /* 0x000000ff34067208 */ /* 0x000fe40000000000 */
[----:B------:R-:W-:Y:S02]  /*3160*/  ISETP.NE.U32.AND P0, PT, R53, 0x1, PT ;  /* 0x000000013500780c */ /* 0x000fe40003f05070 */
[----:B------:R-:W-:Y:S02]  /*3170*/  SHF.R.U32.HI R52, RZ, 0x4, R47 ;  /* 0x00000004ff347819 */ /* 0x000fe4000001162f */
[----:B------:R-:W-:-:S02]  /*3180*/  FSEL R49, R49, RZ, P0 ;  /* 0x000000ff31317208 */ /* 0x000fc40000000000 */
[C---:B------:R-:W-:Y:S02]  /*3190*/  FSETP.GEU.AND P0, PT, R7.reuse, RZ, PT ;  /* 0x000000ff0700720b */ /* 0x040fe40003f0e000 */
[----:B------:R-:W-:Y:S02]  /*31a0*/  LOP3.LUT R52, R52, 0x1, RZ, 0xc0, !PT ;  /* 0x0000000134347812 */ /* 0x000fe400078ec0ff */
[----:B------:R-:W-:Y:S02]  /*31b0*/  FSEL R7, R7, RZ, P0 ;  /* 0x000000ff07077208 */ /* 0x000fe40000000000 */
[----:B------:R-:W-:Y:S01]  /*31c0*/  ISETP.NE.U32.AND P0, PT, R52, 0x1, PT ;  /* 0x000000013400780c */ /* 0x000fe20003f05070 */
[----:B------:R-:W-:-:S03]  /*31d0*/  VIADD R52, R21, 0xffffffa0 ;  /* 0xffffffa015347836 */ /* 0x000fc60000000000 */
[----:B------:R-:W-:Y:S02]  /*31e0*/  FSEL R48, R48, RZ, P0 ;  /* 0x000000ff30307208 */ /* 0x000fe40000000000 */
[----:B------:R-:W-:Y:S01]  /*31f0*/  ISETP.GE.U32.AND P0, PT, R52, 0x40, PT ;  /* 0x000000403400780c */ /* 0x000fe20003f06070 */
[----:B------:R-:W-:Y:S02]  /*3200*/  IMAD.MOV.U32 R58, RZ, RZ, RZ ;  /* 0x000000ffff3a7224 */ /* 0x000fe400078e00ff */
[----:B-1----:R-:W-:-:S10]  /*3210*/  IMAD.WIDE R52, R21, 0x4, R62 ;  /* 0x0000000415347825 */ /* 0x002fd400078e023e */
[----:B------:R-:W2:Y:S01]  /*3220*/  @!P0 LDG.E.EL R58, desc[UR4][R52.64+-0x180] ;  /* 0xfffe8004343a8981 */ /* 0x000ea2000c2e1900 */
[----:B------:R-:W-:-:S06]  /*3230*/  IMAD.MOV.U32 R60, RZ, RZ, RZ ;  /* 0x000000ffff3c7224 */ /* 0x000fcc00078e00ff */
[----:B------:R-:W3:Y:S01]  /*3240*/  @!P0 LDG.E.EL R60, desc[UR4][R52.64+-0x180] ;  /* 0xfffe8004343c8981 */ /* 0x000ee2000c2e1900 */
[----:B------:R-:W-:-:S06]  /*3250*/  CS2R R64, SRZ ;  /* 0x0000000000407805 */ /* 0x000fcc000001ff00 */
[----:B------:R-:W4:Y:S04]  /*3260*/  @!P0 LDG.E.EL R64, desc[UR4][R52.64+-0x180] ;  /* 0xfffe800434408981 */ /* 0x000f28000c2e1900 */
[----:B------:R0:W5:Y:S01]  /*3270*/  @!P0 LDG.E.EL R65, desc[UR4][R52.64+-0x180] ;  /* 0xfffe800434418981 */ /* 0x000162000c2e1900 */
[----:B------:R-:W-:Y:S02]  /*3280*/  @P2 FSEL R4, R55, RZ, P3 ;  /* 0x000000ff37042208 */ /* 0x000fe40001800000 */
[----:B------:R-:W-:Y:S02]  /*3290*/  @P2 FSEL R5, R54, RZ, P3 ;  /* 0x000000ff36052208 */ /* 0x000fe40001800000 */
[----:B------:R-:W-:Y:S02]  /*32a0*/  @P2 FSEL R6, R49, RZ, P3 ;  /* 0x000000ff31062208 */ /* 0x000fe40001800000 */
[----:B------:R-:W-:-:S02]  /*32b0*/  @P2 FSEL R7, R48, RZ, P3 ;  /* 0x000000ff30072208 */ /* 0x000fc40001800000 */
[----:B------:R-:W-:-:S04]  /*32c0*/  IADD3 R49, P2, R23, R20, RZ ;  /* 0x0000001417317210 */ /* 0x000fc80007f5e0ff */
[-C--:B------:R-:W-:Y:S02]  /*32d0*/  LEA.HI.X.SX32 R54, R20, R35.reuse, 0x1, P2 ;  /* 0x0000002314367211 */ /* 0x080fe400010f0eff */
[----:B------:R-:W-:Y:S02]  /*32e0*/  IADD3 R20, P3, R23, R22, RZ ;  /* 0x0000001617147210 */ /* 0x000fe40007f7e0ff */
[C---:B------:R-:W-:Y:S02]  /*32f0*/  LEA R48, P2, R49.reuse, UR8, 0x2 ;  /* 0x0000000831307c11 */ /* 0x040fe4000f8410ff */
[----:B0-----:R-:W-:Y:S02]  /*3300*/  LEA.HI.X.SX32 R53, R22, R35, 0x1, P3 ;  /* 0x0000002316357211 */ /* 0x001fe400018f0eff */
[----:B------:R-:W-:Y:S02]  /*3310*/  LEA R52, P3, R20, UR8, 0x2 ;  /* 0x0000000814347c11 */ /* 0x000fe4000f8610ff */
[----:B------:R-:W-:-:S02]  /*3320*/  LEA.HI.X R49, R49, UR9, R54, 0x2, P2 ;  /* 0x0000000931317c11 */ /* 0x000fc400090f1436 */
[----:B------:R-:W-:Y:S02]  /*3330*/  IADD3 R54, P2, R25, UR6, RZ ;  /* 0x0000000619367c10 */ /* 0x000fe4000ff5e0ff */
[----:B------:R-:W-:Y:S02]  /*3340*/  LEA.HI.X R53, R20, UR9, R53, 0x2, P3 ;  /* 0x0000000914357c11 */ /* 0x000fe400098f1435 */
[----:B------:R-:W-:Y:S02]  /*3350*/  IADD3 R20, P3, R23, R24, RZ ;  /* 0x0000001817147210 */ /* 0x000fe40007f7e0ff */
[----:B------:R-:W-:Y:S02]  /*3360*/  IADD3.X R55, R27, UR7, RZ, P2, !PT ;  /* 0x000000071b377c10 */ /* 0x000fe400097fe4ff */
[----:B------:R-:W-:Y:S02]  /*3370*/  IADD3 R56, P2, R29, UR6, RZ ;  /* 0x000000061d387c10 */ /* 0x000fe4000ff5e0ff */
[----:B------:R-:W-:-:S02]  /*3380*/  LEA.HI.X.SX32 R25, R24, R35, 0x1, P3 ;  /* 0x0000002318197211 */ /* 0x000fc400018f0eff */
[C---:B------:R-:W-:Y:S02]  /*3390*/  LEA R24, P3, R20.reuse, UR8, 0x2 ;  /* 0x0000000814187c11 */ /* 0x040fe4000f8610ff */
[----:B------:R-:W-:Y:S02]  /*33a0*/  IADD3.X R57, R28, UR7, RZ, P2, !PT ;  /* 0x000000071c397c10 */ /* 0x000fe400097fe4ff */
[----:B------:R-:W-:Y:S02]  /*33b0*/  IADD3 R28, P2, R31, UR6, RZ ;  /* 0x000000061f1c7c10 */ /* 0x000fe4000ff5e0ff */
[----:B------:R-:W-:Y:S02]  /*33c0*/  LEA.HI.X R25, R20, UR9, R25, 0x2, P3 ;  /* 0x0000000914197c11 */ /* 0x000fe400098f1419 */
[----:B------:R-:W-:Y:S02]  /*33d0*/  IADD3.X R29, R30, UR7, RZ, P2, !PT ;  /* 0x000000071e1d7c10 */ /* 0x000fe400097fe4ff */
[----:B------:R-:W-:-:S04]  /*33e0*/  IADD3 R22, P3, R23, R26, RZ ;  /* 0x0000001a17167210 */ /* 0x000fc80007f7e0ff */
[----:B------:R-:W-:Y:S01]  /*33f0*/  LEA.HI.X.SX32 R35, R26, R35, 0x1, P3 ;  /* 0x000000231a237211 */ /* 0x000fe200018f0eff */
[----:B------:R-:W-:Y:S01]  /*3400*/  IMAD.WIDE R62, R23, 0x4, R62 ;  /* 0x00000004173e7825 */ /* 0x000fe200078e023e */
[----:B--2---:R-:W-:-:S05]  /*3410*/  SEL R58, R58, RZ, !P0 ;  /* 0x000000ff3a3a7207 */ /* 0x004fca0004000000 */
[----:B------:R-:W-:Y:S01]  /*3420*/  FADD R20, R58, 9.9999997473787516356e-06 ;  /* 0x3727c5ac3a147421 */ /* 0x000fe20000000000 */
[----:B------:R-:W-:-:S03]  /*3430*/  IADD3 R58, P2, R33, UR6, RZ ;  /* 0x00000006213a7c10 */ /* 0x000fc6000ff5e0ff */
[----:B------:R-:W0:Y:S01]  /*3440*/  MUFU.SQRT R68, R20 ;  /* 0x0000001400447308 */ /* 0x000e220000002000 */
[----:B------:R-:W-:Y:S02]  /*3450*/  IADD3.X R59, R32, UR7, RZ, P2, !PT ;  /* 0x00000007203b7c10 */ /* 0x000fe400097fe4ff */
[----:B------:R-:W-:Y:S02]  /*3460*/  LEA R30, P2, R22, UR8, 0x2 ;  /* 0x00000008161e7c11 */ /* 0x000fe4000f8410ff */
[----:B---3--:R-:W-:Y:S02]  /*3470*/  SEL R27, R60, RZ, !P0 ;  /* 0x000000ff3c1b7207 */ /* 0x008fe40004000000 */
[----:B------:R-:W-:Y:S02]  /*3480*/  IADD3 R60, P3, R36, UR6, RZ ;  /* 0x00000006243c7c10 */ /* 0x000fe4000ff7e0ff */
[----:B------:R-:W-:Y:S01]  /*3490*/  LEA.HI.X R31, R22, UR9, R35, 0x2, P2 ;  /* 0x00000009161f7c11 */ /* 0x000fe200090f1423 */
[----:B------:R-:W-:Y:S01]  /*34a0*/  FADD R22, R27, 9.9999997473787516356e-06 ;  /* 0x3727c5ac1b167421 */ /* 0x000fe20000000000 */
[----:B------:R-:W-:-:S02]  /*34b0*/  IADD3 R26, P2, R38, UR6, RZ ;  /* 0x00000006261a7c10 */ /* 0x000fc4000ff5e0ff */
[----:B------:R-:W-:Y:S02]  /*34c0*/  IADD3.X R61, R34, UR7, RZ, P3, !PT ;  /* 0x00000007223d7c10 */ /* 0x000fe40009ffe4ff */
[----:B------:R-:W-:Y:S02]  /*34d0*/  IADD3 R32, P3, R40, UR6, RZ ;  /* 0x0000000628207c10 */ /* 0x000fe4000ff7e0ff */
[----:B------:R-:W-:Y:S01]  /*34e0*/  IADD3.X R27, R37, UR7, RZ, P2, !PT ;  /* 0x00000007251b7c10 */ /* 0x000fe200097fe4ff */
[----:B------:R-:W1:Y:S01]  /*34f0*/  MUFU.SQRT R40, R22 ;  /* 0x0000001600287308 */ /* 0x000e620000002000 */
[----:B0-----:R-:W-:Y:S02]  /*3500*/  FSETP.GT.AND P2, PT, R68, 8.50705917302346158658e+37, PT ;  /* 0x7e8000004400780b */ /* 0x001fe40003f44000 */
[----:B----4-:R-:W-:Y:S02]  /*3510*/  SEL R20, R64, RZ, !P0 ;  /* 0x000000ff40147207 */ /* 0x010fe40004000000 */
[----:B------:R-:W-:-:S02]  /*3520*/  IADD3.X R33, R39, UR7, RZ, P3, !PT ;  /* 0x0000000727217c10 */ /* 0x000fc40009ffe4ff */
[----:B------:R-:W-:Y:S01]  /*3530*/  IADD3 R34, P3, R42, UR6, RZ ;  /* 0x000000062a227c10 */ /* 0x000fe2000ff7e0ff */
[----:B------:R-:W-:Y:S01]  /*3540*/  FADD R20, R20, 9.9999997473787516356e-06 ;  /* 0x3727c5ac14147421 */ /* 0x000fe20000000000 */
[----:B------:R-:W-:Y:S02]  /*3550*/  FSEL R71, R91, 1, P2 ;  /* 0x3f8000005b477808 */ /* 0x000fe40001000000 */
[----:B------:R-:W-:Y:S02]  /*3560*/  IADD3.X R35, R41, UR7, RZ, P3, !PT ;  /* 0x0000000729237c10 */ /* 0x000fe40009ffe4ff */
[C---:B------:R-:W-:Y:S01]  /*3570*/  FSETP.GEU.AND P3, PT, R68.reuse, 1.175494350822287508e-38, PT ;  /* 0x008000004400780b */ /* 0x040fe20003f6e000 */
[----:B------:R-:W0:Y:S01]  /*3580*/  MUFU.SQRT R41, R20 ;  /* 0x0000001400297308 */ /* 0x000e220000002000 */
[----:B------:R-:W-:Y:S01]  /*3590*/  @P2 FMUL R68, R68, 0.25 ;  /* 0x3e80000044442820 */ /* 0x000fe20000400000 */
[----:B-1----:R-:W-:Y:S02]  /*35a0*/  FSETP.GT.AND P2, PT, R40, 8.50705917302346158658e+37, PT ;  /* 0x7e8000002800780b */ /* 0x002fe40003f44000 */
[----:B-----5:R-:W-:-:S05]  /*35b0*/  SEL R65, R65, RZ, !P0 ;  /* 0x000000ff41417207 */ /* 0x020fca0004000000 */
[----:B------:R-:W-:Y:S01]  /*35c0*/  FADD R22, R65, 9.9999997473787516356e-06 ;  /* 0x3727c5ac41167421 */ /* 0x000fe20000000000 */
[----:B------:R-:W-:Y:S02]  /*35d0*/  FSEL R73, R91, 1, P2 ;  /* 0x3f8000005b497808 */ /* 0x000fe40001000000 */
[----:B------:R-:W-:Y:S01]  /*35e0*/  @!P3 FMUL R68, R68, 16777216 ;  /* 0x4b8000004444b820 */ /* 0x000fe20000400000 */
[----:B------:R-:W-:Y:S01]  /*35f0*/  @!P3 FMUL R71, R71, 16777216 ;  /* 0x4b8000004747b820 */ /* 0x000fe20000400000 */
[C---:B------:R-:W-:Y:S01]  /*3600*/  FSETP.GEU.AND P3, PT, R40.reuse, 1.175494350822287508e-38, PT ;  /* 0x008000002800780b */ /* 0x040fe20003f6e000 */
[----:B------:R-:W1:Y:S01]  /*3610*/  MUFU.SQRT R42, R22 ;  /* 0x00000016002a7308 */ /* 0x000e620000002000 */
[----:B------:R-:W-:Y:S01]  /*3620*/  @P2 FMUL R40, R40, 0.25 ;  /* 0x3e80000028282820 */ /* 0x000fe20000400000 */
[----:B0-----:R-:W-:-:S04]  /*3630*/  FSETP.GT.AND P2, PT, R41, 8.50705917302346158658e+37, PT ;  /* 0x7e8000002900780b */ /* 0x001fc80003f44000 */
[----:B------:R-:W-:-:S06]  /*3640*/  FSEL R72, R91, 1, P2 ;  /* 0x3f8000005b487808 */ /* 0x000fcc0001000000 */
[----:B------:R-:W-:Y:S01]  /*3650*/  @!P3 FMUL R40, R40, 16777216 ;  /* 0x4b8000002828b820 */ /* 0x000fe20000400000 */
[----:B------:R-:W-:Y:S01]  /*3660*/  @!P3 FMUL R73, R73, 16777216 ;  /* 0x4b8000004949b820 */ /* 0x000fe20000400000 */
[C---:B------:R-:W-:Y:S01]  /*3670*/  FSETP.GEU.AND P3, PT, R41.reuse, 1.175494350822287508e-38, PT ;  /* 0x008000002900780b */ /* 0x040fe20003f6e000 */
[----:B------:R-:W-:Y:S01]  /*3680*/  @P2 FMUL R41, R41, 0.25 ;  /* 0x3e80000029292820 */ /* 0x000fe20000400000 */
[----:B-1----:R-:W-:Y:S01]  /*3690*/  FSETP.GT.AND P2, PT, R42, 8.50705917302346158658e+37, PT ;  /* 0x7e8000002a00780b */ /* 0x002fe20003f44000 */
[----:B------:R-:W-:-:S03]  /*36a0*/  VIADD R20, R23, 0xffffffa0 ;  /* 0xffffffa017147836 */ /* 0x000fc60000000000 */
[----:B------:R-:W-:-:S07]  /*36b0*/  FSEL R75, R91, 1, P2 ;  /* 0x3f8000005b4b7808 */ /* 0x000fce0001000000 */
[----:B------:R-:W-:Y:S01]  /*36c0*/  @!P3 FMUL R41, R41, 16777216 ;  /* 0x4b8000002929b820 */ /* 0x000fe20000400000 */
[----:B------:R-:W-:Y:S01]  /*36d0*/  @!P3 FMUL R72, R72, 16777216 ;  /* 0x4b8000004848b820 */ /* 0x000fe20000400000 */
[C---:B------:R-:W-:Y:S01]  /*36e0*/  FSETP.GEU.AND P3, PT, R42.reuse, 1.175494350822287508e-38, PT ;  /* 0x008000002a00780b */ /* 0x040fe20003f6e000 */
[----:B------:R-:W-:Y:S01]  /*36f0*/  @P2 FMUL R42, R42, 0.25 ;  /* 0x3e8000002a2a2820 */ /* 0x000fe20000400000 */
[----:B------:R-:W-:Y:S01]  /*3700*/  ISETP.GE.U32.AND P2, PT, R20, 0x40, PT ;  /* 0x000000401400780c */ /* 0x000fe20003f46070 */
[----:B------:R-:W-:-:S12]  /*3710*/  IMAD.MOV.U32 R20, RZ, RZ, RZ ;  /* 0x000000ffff147224 */ /* 0x000fd800078e00ff */
[----:B------:R-:W2:Y:S02]  /*3720*/  @!P2 LDG.E.EL R20, desc[UR4][R62.64+-0x180] ;  /* 0xfffe80043e14a981 */ /* 0x000ea4000c2e1900 */
[----:B--2---:R-:W-:-:S05]  /*3730*/  SEL R20, R20, RZ, !P2 ;  /* 0x000000ff14147207 */ /* 0x004fca0005000000 */
[----:B------:R-:W-:Y:S01]  /*3740*/  FADD R22, R20, 9.9999997473787516356e-06 ;  /* 0x3727c5ac14167421 */ /* 0x000fe20000000000 */
[----:B------:R-:W-:-:S06]  /*3750*/  IMAD.MOV.U32 R20, RZ, RZ, RZ ;  /* 0x000000ffff147224 */ /* 0x000fcc00078e00ff */
[----:B------:R-:W2:Y:S02]  /*3760*/  @!P2 LDG.E.EL R20, desc[UR4][R62.64+-0x180] ;  /* 0xfffe80043e14a981 */ /* 0x000ea4000c2e1900 */
[----:B--2---:R-:W-:-:S05]  /*3770*/  SEL R20, R20, RZ, !P2 ;  /* 0x000000ff14147207 */ /* 0x004fca0005000000 */
[----:B------:R-:W-:Y:S01]  /*3780*/  FADD R36, R20, 9.9999997473787516356e-06 ;  /* 0x3727c5ac14247421 */ /* 0x000fe20000000000 */
[----:B------:R-:W-:-:S06]  /*3790*/  IMAD.MOV.U32 R20, RZ, RZ, RZ ;  /* 0x000000ffff147224 */ /* 0x000fcc00078e00ff */
[----:B------:R-:W2:Y:S01]  /*37a0*/  @!P2 LDG.E.EL R20, desc[UR4][R62.64+-0x180] ;  /* 0xfffe80043e14a981 */ /* 0x000ea2000c2e1900 */
[----:B------:R0:W1:Y:S01]  /*37b0*/  MUFU.SQRT R64, R22 ;  /* 0x0000001600407308 */ /* 0x0000620000002000 */
[----:B------:R-:W-:Y:S01]  /*37c0*/  @!P3 FMUL R42, R42, 16777216 ;  /* 0x4b8000002a2ab820 */ /* 0x000fe20000400000 */
[----:B------:R-:W-:Y:S01]  /*37d0*/  @!P3 FMUL R75, R75, 16777216 ;  /* 0x4b8000004b4bb820 */ /* 0x000fe20000400000 */
[----:B--2---:R-:W-:-:S05]  /*37e0*/  SEL R20, R20, RZ, !P2 ;  /* 0x000000ff14147207 */ /* 0x004fca0005000000 */
[----:B0-----:R-:W-:Y:S01]  /*37f0*/  FADD R22, R20, 9.9999997473787516356e-06 ;  /* 0x3727c5ac14167421 */ /* 0x001fe20000000000 */
[----:B------:R-:W-:-:S06]  /*3800*/  IMAD.MOV.U32 R20, RZ, RZ, RZ ;  /* 0x000000ffff147224 */ /* 0x000fcc00078e00ff */
[----:B------:R0:W2:Y:S01]  /*3810*/  @!P2 LDG.E.EL R20, desc[UR4][R62.64+-0x180] ;  /* 0xfffe80043e14a981 */ /* 0x0000a2000c2e1900 */
[----:B------:R-:W3:Y:S01]  /*3820*/  MUFU.SQRT R65, R36 ;  /* 0x0000002400417308 */ /* 0x000ee20000002000 */
[C---:B-1----:R-:W-:Y:S02]  /*3830*/  FSETP.GT.AND P3, PT, R64.reuse, 8.50705917302346158658e+37, PT ;  /* 0x7e8000004000780b */ /* 0x042fe40003f64000 */
[----:B------:R-:W-:Y:S02]  /*3840*/  P2R R86, PR, RZ, 0x1 ;  /* 0x00000001ff567803 */ /* 0x000fe40000000000 */
[C---:B------:R-:W-:Y:S02]  /*3850*/  FSETP.GEU.AND P0, PT, R64.reuse, 1.175494350822287508e-38, PT ;  /* 0x008000004000780b */ /* 0x040fe40003f0e000 */
[----:B------:R-:W-:Y:S01]  /*3860*/  FSEL R77, R91, 1, P3 ;  /* 0x3f8000005b4d7808 */ /* 0x000fe20001800000 */
[----:B------:R-:W1:Y:S06]  /*3870*/  MUFU.SQRT R69, R22 ;  /* 0x0000001600457308 */ /* 0x000e6c0000002000 */
[----:B------:R-:W-:Y:S01]  /*3880*/  @P3 FMUL R64, R64, 0.25 ;  /* 0x3e80000040403820 */ /* 0x000fe20000400000 */
[----:B---3--:R-:W-:-:S02]  /*3890*/  FSETP.GT.AND P3, PT, R65, 8.50705917302346158658e+37, PT ;  /* 0x7e8000004100780b */ /* 0x008fc40003f64000 */
[----:B------:R-:W-:Y:S02]  /*38a0*/  P2R R37, PR, RZ, 0x1 ;  /* 0x00000001ff257803 */ /* 0x000fe40000000000 */
[----:B------:R-:W-:Y:S02]  /*38b0*/  FSETP.GEU.AND P0, PT, R65, 1.175494350822287508e-38, PT ;  /* 0x008000004100780b */ /* 0x000fe40003f0e000 */
[----:B------:R-:W-:-:S07]  /*38c0*/  FSEL R74, R91, 1, P3 ;  /* 0x3f8000005b4a7808 */ /* 0x000fce0001800000 */
[----:B------:R-:W-:Y:S01]  /*38d0*/  @P3 FMUL R65, R65, 0.25 ;  /* 0x3e80000041413820 */ /* 0x000fe20000400000 */
[C---:B-1----:R-:W-:Y:S02]  /*38e0*/  FSETP.GT.AND P3, PT, R69.reuse, 8.50705917302346158658e+37, PT ;  /* 0x7e8000004500780b */ /* 0x042fe40003f64000 */
[----:B------:R-:W-:Y:S02]  /*38f0*/  P2R R36, PR, RZ, 0x1 ;  /* 0x00000001ff247803 */ /* 0x000fe40000000000 */
[----:B------:R-:W-:Y:S02]  /*3900*/  FSETP.GEU.AND P0, PT, R69, 1.175494350822287508e-38, PT ;  /* 0x008000004500780b */ /* 0x000fe40003f0e000 */
[----:B------:R-:W-:Y:S02]  /*3910*/  FSEL R76, R91, 1, P3 ;  /* 0x3f8000005b4c7808 */ /* 0x000fe40001800000 */
[----:B------:R-:W-:-:S05]  /*3920*/  P2R R22, PR, RZ, 0x1 ;  /* 0x00000001ff167803 */ /* 0x000fca0000000000 */
[----:B------:R-:W-:Y:S01]  /*3930*/  @P3 FMUL R69, R69, 0.25 ;  /* 0x3e80000045453820 */ /* 0x000fe20000400000 */
[----:B0-----:R-:W-:Y:S01]  /*3940*/  P2R R62, PR, RZ, 0x4 ;  /* 0x00000004ff3e7803 */ /* 0x001fe20000000000 */
[----:B------:R-:W-:Y:S01]  /*3950*/  IMAD.WIDE R2, R23, 0x4, R2 ;  /* 0x0000000417027825 */ /* 0x000fe200078e0202 */
[----:B--2---:R-:W-:-:S05]  /*3960*/  SEL R20, R20, RZ, !P2 ;  /* 0x000000ff14147207 */ /* 0x004fca0005000000 */
[----:B------:R-:W-:-:S04]  /*3970*/  FADD R20, R20, 9.9999997473787516356e-06 ;  /* 0x3727c5ac14147421 */ /* 0x000fc80000000000 */
[----:B------:R-:W0:Y:S01]  /*3980*/  MUFU.SQRT R70, R20 ;  /* 0x0000001400467308 */ /* 0x000e220000002000 */
[----:B------:R-:W-:Y:S01]  /*3990*/  ISETP.NE.AND P2, PT, R22, RZ, PT ;  /* 0x000000ff1600720c */ /* 0x000fe20003f45270 */
[----:B------:R-:W-:Y:S01]  /*39a0*/  VIADD R22, R23, 0xffffff60 ;  /* 0xffffff6017167836 */ /* 0x000fe20000000000 */
[C---:B0-----:R-:W-:Y:S02]  /*39b0*/  FSETP.GT.AND P3, PT, R70.reuse, 8.50705917302346158658e+37, PT ;  /* 0x7e8000004600780b */ /* 0x041fe40003f64000 */
[----:B------:R-:W-:Y:S02]  /*39c0*/  FSETP.GEU.AND P0, PT, R70, 1.175494350822287508e-38, PT ;  /* 0x008000004600780b */ /* 0x000fe40003f0e000 */
[----:B------:R-:W-:Y:S01]  /*39d0*/  FSEL R79, R91, 1, P3 ;  /* 0x3f8000005b4f7808 */ /* 0x000fe20001800000 */
[----:B------:R-:W-:-:S08]  /*39e0*/  IMAD.MOV.U32 R20, RZ, RZ, RZ ;  /* 0x000000ffff147224 */ /* 0x000fd000078e00ff */
[----:B------:R-:W-:Y:S01]  /*39f0*/  @P3 FMUL R70, R70, 0.25 ;  /* 0x3e80000046463820 */ /* 0x000fe20000400000 */
[----:B------:R-:W-:Y:S02]  /*3a00*/  ISETP.GE.U32.AND P3, PT, R22, 0x60, PT ;  /* 0x000000601600780c */ /* 0x000fe40003f66070 */
[----:B------:R-:W-:Y:S02]  /*3a10*/  P2R R39, PR, RZ, 0x4 ;  /* 0x00000004ff277803 */ /* 0x000fe40000000000 */
[----:B------:R-:W-:Y:S01]  /*3a20*/  ISETP.NE.AND P2, PT, R36, RZ, PT ;  /* 0x000000ff2400720c */ /* 0x000fe20003f45270 */
[----:B------:R-:W-:-:S08]  /*3a30*/  IMAD.MOV.U32 R36, RZ, RZ, RZ ;  /* 0x000000ffff247224 */ /* 0x000fd000078e00ff */
[----:B------:R-:W2:Y:S04]  /*3a40*/  @!P3 LDG.E.EL R20, desc[UR4][R2.64+-0x280] ;  /* 0xfffd80040214b981 */ /* 0x000ea8000c2e1900 */
[----:B------:R-:W3:Y:S01]  /*3a50*/  @!P3 LDG.E.EL R36, desc[UR4][R2.64+-0x280] ;  /* 0xfffd80040224b981 */ /* 0x000ee2000c2e1900 */
[----:B--2---:R-:W-:Y:S02]  /*3a60*/  SEL R20, R20, RZ, !P3 ;  /* 0x000000ff14147207 */ /* 0x004fe40005800000 */
[----:B---3--:R-:W-:-:S03]  /*3a70*/  SEL R22, R36, RZ, !P3 ;  /* 0x000000ff24167207 */ /* 0x008fc60005800000 */
[----:B------:R-:W-:Y:S01]  /*3a80*/  FADD R36, R20, 9.9999997473787516356e-06 ;  /* 0x3727c5ac14247421 */ /* 0x000fe20000000000 */
[----:B------:R-:W-:-:S06]  /*3a90*/  IMAD.MOV.U32 R20, RZ, RZ, RZ ;  /* 0x000000ffff147224 */ /* 0x000fcc00078e00ff */
[----:B------:R-:W2:Y:S01]  /*3aa0*/  @!P3 LDG.E.EL R20, desc[UR4][R2.64+-0x280] ;  /* 0xfffd80040214b981 */ /* 0x000ea2000c2e1900 */
[----:B------:R-:W-:-:S04]  /*3ab0*/  FADD R22, R22, 9.9999997473787516356e-06 ;  /* 0x3727c5ac16167421 */ /* 0x000fc80000000000 */
[----:B------:R0:W1:Y:S01]  /*3ac0*/  MUFU.SQRT R63, R22 ;  /* 0x00000016003f7308 */ /* 0x0000620000002000 */
[----:B--2---:R-:W-:-:S05]  /*3ad0*/  SEL R20, R20, RZ, !P3 ;  /* 0x000000ff14147207 */ /* 0x004fca0005800000 */
[----:B0-----:R-:W-:Y:S01]  /*3ae0*/  FADD R22, R20, 9.9999997473787516356e-06 ;  /* 0x3727c5ac14167421 */ /* 0x001fe20000000000 */
[----:B------:R-:W-:-:S06]  /*3af0*/  IMAD.MOV.U32 R20, RZ, RZ, RZ ;  /* 0x000000ffff147224 */ /* 0x000fcc00078e00ff */
[----:B------:R0:W2:Y:S01]  /*3b00*/  @!P3 LDG.E.EL R20, desc[UR4][R2.64+-0x280] ;  /* 0xfffd80040214b981 */ /* 0x0000a2000c2e1900 */
[----:B------:R-:W3:Y:S01]  /*3b10*/  MUFU.SQRT R78, R36 ;  /* 0x00000024004e7308 */ /* 0x000ee20000002000 */
[C---:B-1----:R-:W-:Y:S02]  /*3b20*/  FSETP.GT.AND P6, PT, R63.reuse, 8.50705917302346158658e+37, PT ;  /* 0x7e8000003f00780b */ /* 0x042fe40003fc4000 */
[----:B------:R-:W-:Y:S02]  /*3b30*/  P2R R83, PR, RZ, 0x20 ;  /* 0x00000020ff537803 */ /* 0x000fe40000000000 */
[----:B------:R-:W-:Y:S02]  /*3b40*/  FSETP.GEU.AND P5, PT, R63, 1.175494350822287508e-38, PT ;  /* 0x008000003f00780b */ /* 0x000fe40003fae000 */
[----:B------:R-:W-:Y:S01]  /*3b50*/  FSEL R82, R91, 1, P6 ;  /* 0x3f8000005b527808 */ /* 0x000fe20003000000 */
[----:B------:R-:W1:Y:S06]  /*3b60*/  MUFU.SQRT R80, R22 ;  /* 0x0000001600507308 */ /* 0x000e6c0000002000 */
[----:B------:R-:W-:Y:S01]  /*3b70*/  @P6 FMUL R63, R63, 0.25 ;  /* 0x3e8000003f3f6820 */ /* 0x000fe20000400000 */
[----:B---3--:R-:W-:-:S02]  /*3b80*/  FSETP.GT.AND P6, PT, R78, 8.50705917302346158658e+37, PT ;  /* 0x7e8000004e00780b */ /* 0x008fc40003fc4000 */
[----:B------:R-:W-:Y:S02]  /*3b90*/  P2R R38, PR, RZ, 0x4 ;  /* 0x00000004ff267803 */ /* 0x000fe40000000000 */
[----:B------:R-:W-:Y:S02]  /*3ba0*/  P2R R67, PR, RZ, 0x2 ;  /* 0x00000002ff437803 */ /* 0x000fe40000000000 */
[----:B------:R-:W-:Y:S02]  /*3bb0*/  ISETP.NE.AND P2, PT, R37, RZ, PT ;  /* 0x000000ff2500720c */ /* 0x000fe40003f45270 */
[----:B------:R-:W-:Y:S02]  /*3bc0*/  FSETP.GEU.AND P1, PT, R78, 1.175494350822287508e-38, PT ;  /* 0x008000004e00780b */ /* 0x000fe40003f2e000 */
[----:B------:R-:W-:-:S03]  /*3bd0*/  FSEL R85, R91, 1, P6 ;  /* 0x3f8000005b557808 */ /* 0x000fc60003000000 */
[----:B------:R-:W-:Y:S01]  /*3be0*/  @P6 FMUL R78, R78, 0.25 ;  /* 0x3e8000004e4e6820 */ /* 0x000fe20000400000 */
[C---:B-1----:R-:W-:Y:S02]  /*3bf0*/  FSETP.GT.AND P6, PT, R80.reuse, 8.50705917302346158658e+37, PT ;  /* 0x7e8000005000780b */ /* 0x042fe40003fc4000 */
[----:B------:R-:W-:Y:S02]  /*3c00*/  P2R R37, PR, RZ, 0x4 ;  /* 0x00000004ff257803 */ /* 0x000fe40000000000 */
[----:B------:R-:W-:Y:S02]  /*3c10*/  FSETP.GEU.AND P4, PT, R80, 1.175494350822287508e-38, PT ;  /* 0x008000005000780b */ /* 0x000fe40003f8e000 */
[----:B------:R-:W-:-:S07]  /*3c20*/  FSEL R87, R91, 1, P6 ;  /* 0x3f8000005b577808 */ /* 0x000fce0003000000 */
[----:B------:R-:W-:Y:S01]  /*3c30*/  @P6 FMUL R80, R80, 0.25 ;  /* 0x3e80000050506820 */ /* 0x000fe20000400000 */
[----:B------:R-:W-:Y:S01]  /*3c40*/  @!P0 FMUL R70, R70, 16777216 ;  /* 0x4b80000046468820 */ /* 0x000fe20000400000 */
[----:B------:R-:W-:Y:S01]  /*3c50*/  @!P0 FMUL R79, R79, 16777216 ;  /* 0x4b8000004f4f8820 */ /* 0x000fe20000400000 */
[----:B------:R-:W-:Y:S01]  /*3c60*/  ISETP.NE.AND P0, PT, R86, RZ, PT ;  /* 0x000000ff5600720c */ /* 0x000fe20003f05270 */
[----:B------:R-:W1:Y:S08]  /*3c70*/  MUFU.RCP R40, R40 ;  /* 0x0000002800287308 */ /* 0x000e700000001000 */
[----:B------:R-:W3:Y:S01]  /*3c80*/  MUFU.RCP R41, R41 ;  /* 0x0000002900297308 */ /* 0x000ee20000001000 */
[----:B------:R-:W-:Y:S01]  /*3c90*/  @!P5 FMUL R63, R63, 16777216 ;  /* 0x4b8000003f3fd820 */ /* 0x000fe20000400000 */
[----:B------:R-:W-:-:S02]  /*3ca0*/  IMAD.MOV.U32 R22, RZ, RZ, RZ ;  /* 0x000000ffff167224 */ /* 0x000fc400078e00ff */
[----:B-1----:R-:W-:Y:S01]  /*3cb0*/  FMUL R86, R40, R73 ;  /* 0x0000004928567220 */ /* 0x002fe20000400000 */
[----:B------:R-:W-:Y:S02]  /*3cc0*/  IMAD.MOV.U32 R36, RZ, RZ, RZ ;  /* 0x000000ffff247224 */ /* 0x000fe400078e00ff */
[----:B---3--:R-:W-:Y:S01]  /*3cd0*/  FMUL R89, R41, R72 ;  /* 0x0000004829597220 */ /* 0x008fe20000400000 */
[----:B------:R-:W-:Y:S01]  /*3ce0*/  MUFU.RCP R63, R63 ;  /* 0x0000003f003f7308 */ /* 0x000fe20000001000 */
[----:B------:R-:W1:Y:S01]  /*3cf0*/  LDC.64 R40, c[0x0][0x250] ;  /* 0x00009400ff287b82 */ /* 0x000e620000000a00 */
[----:B------:R-:W3:Y:S04]  /*3d00*/  @!P3 LDG.E.EL R22, desc[UR4][R24.64+-0x280] ;  /* 0xfffd80041816b981 */ /* 0x000ee8000c2e1900 */
[----:B------:R4:W5:Y:S02]  /*3d10*/  @!P0 LDG.E.EL R36, desc[UR4][R58.64+-0x180] ;  /* 0xfffe80043a248981 */ /* 0x000964000c2e1900 */
[----:B------:R-:W4:Y:S01]  /*3d20*/  MUFU.RCP R68, R68 ;  /* 0x0000004400447308 */ /* 0x000f220000001000 */
[----:B0-----:R-:W-:-:S07]  /*3d30*/  CS2R R2, SRZ ;  /* 0x0000000000027805 */ /* 0x001fce000001ff00 */
[----:B------:R-:W0:Y:S01]  /*3d40*/  MUFU.RCP R70, R70 ;  /* 0x0000004600467308 */ /* 0x000e220000001000 */
[----:B----4-:R-:W-:Y:S01]  /*3d50*/  CS2R R58, SRZ ;  /* 0x00000000003a7805 */ /* 0x010fe2000001ff00 */
[----:B------:R-:W-:Y:S01]  /*3d60*/  @!P5 FMUL R82, R82, 16777216 ;  /* 0x4b8000005252d820 */ /* 0x000fe20000400000 */
[----:B------:R4:W3:Y:S01]  /*3d70*/  @!P3 LDG.E.EL R3, desc[UR4][R30.64+-0x280] ;  /* 0xfffd80041e03b981 */ /* 0x0008e2000c2e1900 */
[----:B------:R-:W-:Y:S02]  /*3d80*/  ISETP.NE.AND P5, PT, R83, RZ, PT ;  /* 0x000000ff5300720c */ /* 0x000fe40003fa5270 */
[----:B------:R-:W-:Y:S01]  /*3d90*/  CS2R R72, SRZ ;  /* 0x0000000000487805 */ /* 0x000fe2000001ff00 */
[----:B------:R-:W-:Y:S01]  /*3da0*/  FMUL R83, R68, R71 ;  /* 0x0000004744537220 */ /* 0x000fe20000400000 */
[----:B------:R-:W3:Y:S01]  /*3db0*/  @!P3 LDG.E.EL R2, desc[UR4][R48.64+-0x280] ;  /* 0xfffd80043002b981 */ /* 0x000ee2000c2e1900 */
[----:B----4-:R-:W-:Y:S01]  /*3dc0*/  FMUL R30, R63, R82 ;  /* 0x000000523f1e7220 */ /* 0x010fe20000400000 */
[----:B0-----:R-:W-:Y:S01]  /*3dd0*/  FMUL R79, R70, R79 ;  /* 0x0000004f464f7220 */ /* 0x001fe20000400000 */
[----:B------:R-:W-:Y:S01]  /*3de0*/  CS2R R70, SRZ ;  /* 0x0000000000467805 */ /* 0x000fe2000001ff00 */
[----:B------:R-:W-:Y:S01]  /*3df0*/  @!P1 FMUL R78, R78, 16777216 ;  /* 0x4b8000004e4e9820 */ /* 0x000fe20000400000 */
[----:B------:R-:W-:Y:S01]  /*3e00*/  @!P1 FMUL R85, R85, 16777216 ;  /* 0x4b80000055559820 */ /* 0x000fe20000400000 */
[----:B------:R-:W-:Y:S01]  /*3e10*/  @!P4 FMUL R80, R80, 16777216 ;  /* 0x4b8000005050c820 */ /* 0x000fe20000400000 */
[----:B------:R-:W-:Y:S01]  /*3e20*/  @!P4 FMUL R87, R87, 16777216 ;  /* 0x4b8000005757c820 */ /* 0x000fe20000400000 */
[----:B------:R-:W-:-:S02]  /*3e30*/  ISETP.NE.AND P1, PT, R67, RZ, PT ;  /* 0x000000ff4300720c */ /* 0x000fc40003f25270 */
[----:B------:R-:W-:Y:S02]  /*3e40*/  ISETP.NE.AND P4, PT, R66, RZ, PT ;  /* 0x000000ff4200720c */ /* 0x000fe40003f85270 */
[----:B------:R-:W-:Y:S01]  /*3e50*/  CS2R R66, SRZ ;  /* 0x0000000000427805 */ /* 0x000fe2000001ff00 */
[----:B------:R-:W-:-:S04]  /*3e60*/  IMAD.WIDE R12, R23, 0x4, R12 ;  /* 0x00000004170c7825 */ /* 0x000fc800078e020c */
[----:B------:R-:W-:-:S04]  /*3e70*/  IMAD.WIDE R10, R23, 0x4, R10 ;  /* 0x00000004170a7825 */ /* 0x000fc800078e020a */
[----:B------:R-:W-:Y:S01]  /*3e80*/  IMAD.WIDE R14, R23, 0x4, R14 ;  /* 0x00000004170e7825 */ /* 0x000fe200078e020e */
[----:B--2---:R-:W-:-:S05]  /*3e90*/  SEL R20, R20, RZ, !P3 ;  /* 0x000000ff14147207 */ /* 0x004fca0005800000 */
[----:B------:R-:W-:-:S04]  /*3ea0*/  FADD R20, R20, 9.9999997473787516356e-06 ;  /* 0x3727c5ac14147421 */ /* 0x000fc80000000000 */
[----:B------:R-:W0:Y:S02]  /*3eb0*/  MUFU.SQRT R81, R20 ;  /* 0x0000001400517308 */ /* 0x000e240000002000 */
[C---:B0-----:R-:W-:Y:S02]  /*3ec0*/  FSETP.GT.AND P2, PT, R81.reuse, 8.50705917302346158658e+37, PT ;  /* 0x7e8000005100780b */ /* 0x041fe40003f44000 */
[----:B------:R-:W-:Y:S02]  /*3ed0*/  FSETP.GEU.AND P6, PT, R81, 1.175494350822287508e-38, PT ;  /* 0x008000005100780b */ /* 0x000fe40003fce000 */
[----:B------:R-:W-:-:S09]  /*3ee0*/  FSEL R84, R91, 1, P2 ;  /* 0x3f8000005b547808 */ /* 0x000fd20001000000 */
[----:B------:R-:W-:Y:S01]  /*3ef0*/  @P2 FMUL R81, R81, 0.25 ;  /* 0x3e80000051512820 */ /* 0x000fe20000400000 */
[----:B------:R-:W-:-:S13]  /*3f00*/  ISETP.NE.AND P2, PT, R37, RZ, PT ;  /* 0x000000ff2500720c */ /* 0x000fda0003f45270 */
[----:B------:R-:W-:Y:S01]  /*3f10*/  @!P2 FMUL R64, R64, 16777216 ;  /* 0x4b8000004040a820 */ /* 0x000fe20000400000 */
[----:B------:R-:W-:Y:S01]  /*3f20*/  @!P2 FMUL R77, R77, 16777216 ;  /* 0x4b8000004d4da820 */ /* 0x000fe20000400000 */
[----:B------:R-:W-:Y:S01]  /*3f30*/  ISETP.NE.AND P2, PT, R38, RZ, PT ;  /* 0x000000ff2600720c */ /* 0x000fe20003f45270 */
[----:B------:R-:W-:-:S06]  /*3f40*/  IMAD.MOV.U32 R37, RZ, RZ, RZ ;  /* 0x000000ffff257224 */ /* 0x000fcc00078e00ff */
[----:B------:R0:W2:Y:S06]  /*3f50*/  @!P0 LDG.E.EL R37, desc[UR4][R28.64+-0x180] ;  /* 0xfffe80041c258981 */ /* 0x0000ac000c2e1900 */
[----:B------:R-:W-:Y:S01]  /*3f60*/  @!P2 FMUL R65, R65, 16777216 ;  /* 0x4b8000004141a820 */ /* 0x000fe20000400000 */
[----:B------:R-:W-:Y:S01]  /*3f70*/  @!P2 FMUL R74, R74, 16777216 ;  /* 0x4b8000004a4aa820 */ /* 0x000fe20000400000 */
[----:B------:R-:W-:Y:S01]  /*3f80*/  ISETP.NE.AND P2, PT, R39, RZ, PT ;  /* 0x000000ff2700720c */ /* 0x000fe20003f45270 */
[----:B0-----:R-:W0:Y:S01]  /*3f90*/  LDC.64 R28, c[0x0][0x240] ;  /* 0x00009000ff1c7b82 */ /* 0x001e220000000a00 */
[----:B------:R-:W-:Y:S01]  /*3fa0*/  CS2R R38, SRZ ;  /* 0x0000000000267805 */ /* 0x000fe2000001ff00 */
[----:B------:R-:W-:-:S05]  /*3fb0*/  IMAD.MOV.U32 R20, RZ, RZ, RZ ;  /* 0x000000ffff147224 */ /* 0x000fca00078e00ff */
[----:B------:R4:W2:Y:S05]  /*3fc0*/  @!P0 LDG.E.EL R39, desc[UR4][R54.64+-0x180] ;  /* 0xfffe800436278981 */ /* 0x0008aa000c2e1900 */
[----:B------:R-:W-:Y:S01]  /*3fd0*/  @!P2 FMUL R69, R69, 16777216 ;  /* 0x4b8000004545a820 */ /* 0x000fe20000400000 */
[----:B------:R-:W-:Y:S01]  /*3fe0*/  @!P2 FMUL R76, R76, 16777216 ;  /* 0x4b8000004c4ca820 */ /* 0x000fe20000400000 */
[----:B------:R-:W-:Y:S01]  /*3ff0*/  ISETP.NE.AND P2, PT, R62, RZ, PT ;  /* 0x000000ff3e00720c */ /* 0x000fe20003f45270 */
[----:B------:R1:W2:Y:S01]  /*4000*/  @!P3 LDG.E.EL R20, desc[UR4][R52.64+-0x280] ;  /* 0xfffd80043414b981 */ /* 0x0002a2000c2e1900 */
[----:B----4-:R-:W-:Y:S01]  /*4010*/  CS2R R54, SRZ ;  /* 0x0000000000367805 */ /* 0x010fe2000001ff00 */
[----:B------:R4:W0:Y:S02]  /*4020*/  MUFU.RCP R62, R42 ;  /* 0x0000002a003e7308 */ /* 0x0008240000001000 */
[----:B------:R0:W2:Y:S01]  /*4030*/  @!P0 LDG.E.EL R38, desc[UR4][R56.64+-0x180] ;  /* 0xfffe800438268981 */ /* 0x0000a2000c2e1900 */
[----:B-1----:R-:W1:Y:S07]  /*4040*/  LDC.64 R52, c[0x0][0x258] ;  /* 0x00009600ff347b82 */ /* 0x002e6e0000000a00 */
[----:B------:R0:W2:Y:S01]  /*4050*/  @!P2 LDG.E.EL R55, desc[UR4][R32.64+-0x180] ;  /* 0xfffe80042037a981 */ /* 0x0000a2000c2e1900 */
[----:B------:R-:W0:Y:S02]  /*4060*/  MUFU.RCP R64, R64 ;  /* 0x0000004000407308 */ /* 0x000e240000001000 */
[----:B0-----:R-:W-:Y:S01]  /*4070*/  IMAD.WIDE R24, R21, 0x4, R28 ;  /* 0x0000000415187825 */ /* 0x001fe200078e021c */
[----:B------:R-:W-:Y:S01]  /*4080*/  CS2R R56, SRZ ;  /* 0x0000000000387805 */ /* 0x000fe2000001ff00 */
[----:B------:R-:W2:Y:S02]  /*4090*/  @!P2 LDG.E.EL R54, desc[UR4][R26.64+-0x180] ;  /* 0xfffe80041a36a981 */ /* 0x000ea4000c2e1900 */
[----:B----4-:R-:W-:-:S02]  /*40a0*/  IMAD.MOV.U32 R42, RZ, RZ, RZ ;  /* 0x000000ffff2a7224 */ /* 0x010fc400078e00ff */
[----:B------:R-:W4:Y:S01]  /*40b0*/  @!P0 LDG.E.EL R58, desc[UR4][R24.64+-0x180] ;  /* 0xfffe8004183a8981 */ /* 0x000f22000c2e1900 */
[----:B------:R-:W-:Y:S01]  /*40c0*/  IMAD.MOV.U32 R33, RZ, RZ, RZ ;  /* 0x000000ffff217224 */ /* 0x000fe200078e00ff */
[----:B------:R-:W0:Y:S02]  /*40d0*/  MUFU.RCP R65, R65 ;  /* 0x0000004100417308 */ /* 0x000e240000001000 */
[----:B------:R3:W4:Y:S04]  /*40e0*/  @!P2 LDG.E.EL R42, desc[UR4][R60.64+-0x180] ;  /* 0xfffe80043c2aa981 */ /* 0x000728000c2e1900 */
[----:B------:R-:W4:Y:S02]  /*40f0*/  @!P0 LDG.E.EL R33, desc[UR4][R24.64+-0x180] ;  /* 0xfffe800418218981 */ /* 0x000f24000c2e1900 */
[----:B------:R-:W1:Y:S02]  /*4100*/  MUFU.RCP R69, R69 ;  /* 0x0000004500457308 */ /* 0x000e640000001000 */
[----:B------:R-:W4:Y:S01]  /*4110*/  @!P0 LDG.E.EL R57, desc[UR4][R24.64+-0x180] ;  /* 0xfffe800418398981 */ /* 0x000f22000c2e1900 */
[----:B------:R-:W-:Y:S01]  /*4120*/  IMAD.WIDE R28, R23, 0x4, R28 ;  /* 0x00000004171c7825 */ /* 0x000fe200078e021c */
[----:B---3--:R-:W-:-:S03]  /*4130*/  CS2R R60, SRZ ;  /* 0x00000000003c7805 */ /* 0x008fc6000001ff00 */
[----:B------:R-:W-:Y:S01]  /*4140*/  FMUL R75, R62, R75 ;  /* 0x0000004b3e4b7220 */ /* 0x000fe20000400000 */
[----:B------:R-:W-:Y:S01]  /*4150*/  FMUL R88, R64, R77 ;  /* 0x0000004d40587220 */ /* 0x000fe20000400000 */
[----:B------:R-:W-:Y:S01]  /*4160*/  CS2R R62, SRZ ;  /* 0x00000000003e7805 */ /* 0x000fe2000001ff00 */
[----:B------:R3:W4:Y:S01]  /*4170*/  @!P2 LDG.E.EL R56, desc[UR4][R34.64+-0x180] ;  /* 0xfffe80042238a981 */ /* 0x000722000c2e1900 */
[----:B0-----:R-:W-:Y:S01]  /*4180*/  FMUL R77, R65, R74 ;  /* 0x0000004a414d7220 */ /* 0x001fe20000400000 */
[----:B------:R-:W-:Y:S01]  /*4190*/  CS2R R64, SRZ ;  /* 0x0000000000407805 */ /* 0x000fe2000001ff00 */
[----:B------:R-:W-:Y:S01]  /*41a0*/  IMAD.MOV.U32 R26, RZ, RZ, RZ ;  /* 0x000000ffff1a7224 */ /* 0x000fe200078e00ff */
[----:B------:R0:W4:Y:S01]  /*41b0*/  @!P0 LDG.E.EL R59, desc[UR4][R24.64+-0x180] ;  /* 0xfffe8004183b8981 */ /* 0x000122000c2e1900 */
[----:B-1----:R-:W-:-:S04]  /*41c0*/  IMAD.WIDE R48, R21, 0x4, R52 ;  /* 0x0000000415307825 */ /* 0x002fc800078e0234 */
[----:B------:R-:W-:Y:S01]  /*41d0*/  FMUL R90, R69, R76 ;  /* 0x0000004c455a7220 */ /* 0x000fe20000400000 */
[----:B------:R-:W4:Y:S01]  /*41e0*/  @!P2 LDG.E.EL R60, desc[UR4][R28.64+-0x180] ;  /* 0xfffe80041c3ca981 */ /* 0x000f22000c2e1900 */
[--C-:B---3--:R-:W-:Y:S01]  /*41f0*/  IMAD.WIDE R34, R21, 0x4, R40.reuse ;  /* 0x0000000415227825 */ /* 0x108fe200078e0228 */
[----:B------:R-:W-:Y:S02]  /*4200*/  CS2R R68, SRZ ;  /* 0x0000000000447805 */ /* 0x000fe4000001ff00 */
[----:B------:R-:W3:Y:S01]  /*4210*/  @!P2 LDG.E.EL R61, desc[UR4][R28.64+-0x180] ;  /* 0xfffe80041c3da981 */ /* 0x000ee2000c2e1900 */
[----:B0-----:R-:W-:Y:S01]  /*4220*/  CS2R R24, SRZ ;  /* 0x0000000000187805 */ /* 0x001fe2000001ff00 */
[----:B------:R-:W-:Y:S02]  /*4230*/  IMAD.WIDE R40, R23, 0x4, R40 ;  /* 0x0000000417287825 */ /* 0x000fe400078e0228 */
[----:B------:R-:W3:Y:S04]  /*4240*/  @!P2 LDG.E.EL R62, desc[UR4][R28.64+-0x180] ;  /* 0xfffe80041c3ea981 */ /* 0x000ee8000c2e1900 */
[----:B------:R-:W3:Y:S04]  /*4250*/  @!P0 LDG.E.EL R64, desc[UR4][R34.64+-0x180] ;  /* 0xfffe800422408981 */ /* 0x000ee8000c2e1900 */
[----:B------:R-:W3:Y:S04]  /*4260*/  @!P2 LDG.E.EL R68, desc[UR4][R40.64+-0x180] ;  /* 0xfffe80042844a981 */ /* 0x000ee8000c2e1900 */
[----:B------:R-:W3:Y:S04]  /*4270*/  @!P2 LDG.E.EL R26, desc[UR4][R40.64+-0x180] ;  /* 0xfffe8004281aa981 */ /* 0x000ee8000c2e1900 */
[----:B------:R-:W3:Y:S04]  /*4280*/  @!P2 LDG.E.EL R25, desc[UR4][R40.64+-0x180] ;  /* 0xfffe80042819a981 */ /* 0x000ee8000c2e1900 */
[----:B------:R0:W3:Y:S04]  /*4290*/  @!P2 LDG.E.EL R24, desc[UR4][R40.64+-0x180] ;  /* 0xfffe80042818a981 */ /* 0x0000e8000c2e1900 */
[----:B------:R-:W3:Y:S04]  /*42a0*/  @!P0 LDG.E.EL R69, desc[UR4][R48.64+-0x180] ;  /* 0xfffe800430458981 */ /* 0x000ee8000c2e1900 */
[----:B------:R-:W3:Y:S01]  /*42b0*/  @!P0 LDG.E.EL R65, desc[UR4][R34.64+-0x180] ;  /* 0xfffe800422418981 */ /* 0x000ee2000c2e1900 */
[----:B0-----:R-:W-:-:S03]  /*42c0*/  CS2R R40, SRZ ;  /* 0x0000000000287805 */ /* 0x001fc6000001ff00 */
[----:B------:R-:W3:Y:S04]  /*42d0*/  @!P0 LDG.E.EL R70, desc[UR4][R48.64+-0x180] ;  /* 0xfffe800430468981 */ /* 0x000ee8000c2e1900 */
[----:B------:R-:W3:Y:S04]  /*42e0*/  @!P0 LDG.E.EL R71, desc[UR4][R48.64+-0x180] ;  /* 0xfffe800430478981 */ /* 0x000ee8000c2e1900 */
[----:B------:R0:W3:Y:S04]  /*42f0*/  @!P0 LDG.E.EL R72, desc[UR4][R48.64+-0x180] ;  /* 0xfffe800430488981 */ /* 0x0000e8000c2e1900 */
[----:B------:R-:W3:Y:S04]  /*4300*/  @!P0 LDG.E.EL R66, desc[UR4][R34.64+-0x180] ;  /* 0xfffe800422428981 */ /* 0x000ee8000c2e1900 */
[----:B------:R1:W3:Y:S01]  /*4310*/  @!P0 LDG.E.EL R67, desc[UR4][R34.64+-0x180] ;  /* 0xfffe800422438981 */ /* 0x0002e2000c2e1900 */
[----:B0-----:R-:W-:-:S03]  /*4320*/  CS2R R48, SRZ ;  /* 0x0000000000307805 */ /* 0x001fc6000001ff00 */
[----:B------:R-:W3:Y:S04]  /*4330*/  @!P3 LDG.E.EL R40, desc[UR4][R12.64+-0x280] ;  /* 0xfffd80040c28b981 */ /* 0x000ee8000c2e1900 */
[----:B------:R-:W3:Y:S01]  /*4340*/  @!P3 LDG.E.EL R41, desc[UR4][R12.64+-0x280] ;  /* 0xfffd80040c29b981 */ /* 0x000ee2000c2e1900 */
[----:B-1----:R-:W-:Y:S01]  /*4350*/  IMAD.WIDE R34, R23, 0x4, R52 ;  /* 0x0000000417227825 */ /* 0x002fe200078e0234 */
[----:B------:R-:W-:Y:S02]  /*4360*/  CS2R R52, SRZ ;  /* 0x0000000000347805 */ /* 0x000fe4000001ff00 */
[----:B------:R-:W3:Y:S04]  /*4370*/  @!P3 LDG.E.EL R48, desc[UR4][R12.64+-0x280] ;  /* 0xfffd80040c30b981 */ /* 0x000ee8000c2e1900 */
[----:B------:R0:W3:Y:S01]  /*4380*/  @!P3 LDG.E.EL R49, desc[UR4][R12.64+-0x280] ;  /* 0xfffd80040c31b981 */ /* 0x0000e2000c2e1900 */
[----:B------:R-:W-:-:S03]  /*4390*/  IMAD.MOV.U32 R21, RZ, RZ, RZ ;  /* 0x000000ffff157224 */ /* 0x000fc600078e00ff */
[----:B------:R1:W3:Y:S04]  /*43a0*/  @!P2 LDG.E.EL R63, desc[UR4][R28.64+-0x180] ;  /* 0xfffe80041c3fa981 */ /* 0x0002e8000c2e1900 */
[----:B------:R-:W3:Y:S01]  /*43b0*/  @!P3 LDG.E.EL R52, desc[UR4][R10.64+-0x280] ;  /* 0xfffd80040a34b981 */ /* 0x000ee2000c2e1900 */
[----:B0-----:R-:W-:-:S03]  /*43c0*/  CS2R R12, SRZ ;  /* 0x00000000000c7805 */ /* 0x001fc6000001ff00 */
[----:B------:R-:W3:Y:S01]  /*43d0*/  @!P2 LDG.E.EL R73, desc[UR4][R34.64+-0x180] ;  /* 0xfffe80042249a981 */ /* 0x000ee2000c2e1900 */
[----:B-1----:R-:W-:-:S03]  /*43e0*/  CS2R R28, SRZ ;  /* 0x00000000001c7805 */ /* 0x002fc6000001ff00 */
[----:B------:R-:W3:Y:S04]  /*43f0*/  @!P3 LDG.E.EL R12, desc[UR4][R14.64+-0x280] ;  /* 0xfffd80040e0cb981 */ /* 0x000ee8000c2e1900 */
[----:B------:R-:W3:Y:S04]  /*4400*/  @!P2 LDG.E.EL R29, desc[UR4][R34.64+-0x180] ;  /* 0xfffe8004221da981 */ /* 0x000ee8000c2e1900 */
[----:B------:R-:W3:Y:S04]  /*4410*/  @!P2 LDG.E.EL R21, desc[UR4][R34.64+-0x180] ;  /* 0xfffe80042215a981 */ /* 0x000ee8000c2e1900 */
[----:B------:R0:W3:Y:S04]  /*4420*/  @!P2 LDG.E.EL R28, desc[UR4][R34.64+-0x180] ;  /* 0xfffe8004221ca981 */ /* 0x0000e8000c2e1900 */
[----:B------:R-:W3:Y:S01]  /*4430*/  @!P3 LDG.E.EL R13, desc[UR4][R14.64+-0x280] ;  /* 0xfffd80040e0db981 */ /* 0x000ee2000c2e1900 */
[----:B------:R-:W-:-:S02]  /*4440*/  IMAD.MOV.U32 R23, RZ, RZ, RZ ;  /* 0x000000ffff177224 */ /* 0x000fc400078e00ff */
[----:B------:R-:W-:Y:S01]  /*4450*/  IMAD.MOV.U32 R74, RZ, RZ, RZ ;  /* 0x000000ffff4a7224 */ /* 0x000fe200078e00ff */
[----:B------:R-:W3:Y:S01]  /*4460*/  @!P3 LDG.E.EL R53, desc[UR4][R10.64+-0x280] ;  /* 0xfffd80040a35b981 */ /* 0x000ee2000c2e1900 */
[----:B0-----:R-:W-:-:S03]  /*4470*/  CS2R R34, SRZ ;  /* 0x0000000000227805 */ /* 0x001fc6000001ff00 */
[----:B------:R-:W3:Y:S04]  /*4480*/  @!P3 LDG.E.EL R23, desc[UR4][R14.64+-0x280] ;  /* 0xfffd80040e17b981 */ /* 0x000ee8000c2e1900 */
[----:B------:R-:W3:Y:S04]  /*4490*/  @!P3 LDG.E.EL R34, desc[UR4][R10.64+-0x280] ;  /* 0xfffd80040a22b981 */ /* 0x000ee8000c2e1900 */
[----:B------:R-:W3:Y:S04]  /*44a0*/  @!P3 LDG.E.EL R35, desc[UR4][R10.64+-0x280] ;  /* 0xfffd80040a23b981 */ /* 0x000ee8000c2e1900 */
[----:B------:R5:W3:Y:S01]  /*44b0*/  @!P3 LDG.E.EL R74, desc[UR4][R14.64+-0x280] ;  /* 0xfffd80040e4ab981 */ /* 0x000ae2000c2e1900 */
[----:B------:R-:W0:Y:S01]  /*44c0*/  MUFU.RCP R78, R78 ;  /* 0x0000004e004e7308 */ /* 0x000e220000001000 */
[----:B-----5:R-:W-:-:S02]  /*44d0*/  SEL R14, R36, RZ, !P0 ;  /* 0x000000ff240e7207 */ /* 0x020fc40004000000 */
[----:B------:R-:W-:Y:S02]  /*44e0*/  SEL R2, R2, RZ, !P3 ;  /* 0x000000ff02027207 */ /* 0x000fe40005800000 */
[----:B------:R-:W-:-:S03]  /*44f0*/  SEL R22, R22, RZ, !P3 ;  /* 0x000000ff16167207 */ /* 0x000fc60005800000 */
[----:B------:R-:W1:Y:S01]  /*4500*/  MUFU.RCP R80, R80 ;  /* 0x0000005000507308 */ /* 0x000e620000001000 */
[----:B0-----:R-:W-:Y:S01]  /*4510*/  FMUL R31, R78, R85 ;  /* 0x000000554e1f7220 */ /* 0x001fe20000400000 */
[----:B------:R-:W-:Y:S01]  /*4520*/  SEL R3, R3, RZ, !P3 ;  /* 0x000000ff03037207 */ /* 0x000fe20005800000 */
[----:B------:R-:W-:Y:S01]  /*4530*/  @!P6 FMUL R81, R81, 16777216 ;  /* 0x4b8000005151e820 */ /* 0x000fe20000400000 */
[----:B------:R-:W-:Y:S01]  /*4540*/  @!P6 FMUL R84, R84, 16777216 ;  /* 0x4b8000005454e820 */ /* 0x000fe20000400000 */
[----:B------:R-:W-:-:S04]  /*4550*/  FSETP.GEU.AND P6, PT, R46, RZ, PT ;  /* 0x000000ff2e00720b */ /* 0x000fc80003fce000 */
[----:B------:R-:W-:Y:S01]  /*4560*/  FSEL R46, R46, RZ, P6 ;  /* 0x000000ff2e2e7208 */ /* 0x000fe20003000000 */
[----:B------:R-:W0:Y:S01]  /*4570*/  MUFU.RCP R81, R81 ;  /* 0x0000005100517308 */ /* 0x000e220000001000 */
[----:B-1----:R-:W-:Y:S01]  /*4580*/  FMUL R32, R80, R87 ;  /* 0x0000005750207220 */ /* 0x002fe20000400000 */
[----:B0-----:R-:W-:Y:S01]  /*4590*/  FMUL R27, R81, R84 ;  /* 0x00000054511b7220 */ /* 0x001fe20000400000 */
[----:B--2---:R-:W-:Y:S02]  /*45a0*/  SEL R37, R37, RZ, !P0 ;  /* 0x000000ff25257207 */ /* 0x004fe40004000000 */
[----:B------:R-:W-:Y:S02]  /*45b0*/  SEL R10, R39, RZ, !P0 ;  /* 0x000000ff270a7207 */ /* 0x000fe40004000000 */
[----:B------:R-:W-:Y:S02]  /*45c0*/  SEL R11, R38, RZ, !P0 ;  /* 0x000000ff260b7207 */ /* 0x000fe40004000000 */
[----:B----4-:R-:W-:-:S02]  /*45d0*/  SEL R58, R58, RZ, !P0 ;  /* 0x000000ff3a3a7207 */ /* 0x010fc40004000000 */
[----:B------:R-:W-:Y:S02]  /*45e0*/  SEL R33, R33, RZ, !P0 ;  /* 0x000000ff21217207 */ /* 0x000fe40004000000 */
[----:B------:R-:W-:-:S03]  /*45f0*/  SEL R76, R57, RZ, !P0 ;  /* 0x000000ff394c7207 */ /* 0x000fc60004000000 */
[----:B------:R-:W-:Y:S01]  /*4600*/  FADD R10, R10, -R33 ;  /* 0x800000210a0a7221 */ /* 0x000fe20000000000 */
[----:B------:R-:W-:-:S03]  /*4610*/  SEL R42, R42, RZ, !P2 ;  /* 0x000000ff2a2a7207 */ /* 0x000fc60005000000 */
[----:B------:R-:W-:Y:S01]  /*4620*/  FMUL R33, R83, R10 ;  /* 0x0000000a53217220 */ /* 0x000fe20000400000 */
[----:B------:R-:W-:Y:S01]  /*4630*/  FADD R10, R37, -R58 ;  /* 0x8000003a250a7221 */ /* 0x000fe20000000000 */
[----:B------:R-:W-:Y:S01]  /*4640*/  FADD R11, R11, -R76 ;  /* 0x8000004c0b0b7221 */ /* 0x000fe20000000000 */
[----:B------:R-:W-:Y:S02]  /*4650*/  SEL R54, R54, RZ, !P2 ;  /* 0x000000ff36367207 */ /* 0x000fe40005000000 */
[----:B------:R-:W-:Y:S01]  /*4660*/  SEL R55, R55, RZ, !P2 ;  /* 0x000000ff37377207 */ /* 0x000fe20005000000 */
[----:B------:R-:W-:Y:S01]  /*4670*/  FMUL R15, R86, R11 ;  /* 0x0000000b560f7220 */ /* 0x000fe20000400000 */
[----:B------:R-:W-:Y:S02]  /*4680*/  SEL R37, R60, RZ, !P2 ;  /* 0x000000ff3c257207 */ /* 0x000fe40005000000 */
[----:B---3--:R-:W-:-:S03]  /*4690*/  SEL R61, R61, RZ, !P2 ;  /* 0x000000ff3d3d7207 */ /* 0x008fc60005000000 */
[----:B------:R-:W-:Y:S01]  /*46a0*/  FADD R11, R42, -R37 ;  /* 0x800000252a0b7221 */ /* 0x000fe20000000000 */
[----:B------:R-:W-:Y:S01]  /*46b0*/  FMUL R36, R89, R10 ;  /* 0x0000000a59247220 */ /* 0x000fe20000400000 */
[----:B------:R-:W-:Y:S01]  /*46c0*/  SEL R62, R62, RZ, !P2 ;  /* 0x000000ff3e3e7207 */ /* 0x000fe20005000000 */
[----:B------:R-:W-:Y:S01]  /*46d0*/  FADD R10, R54, -R61 ;  /* 0x8000003d360a7221 */ /* 0x000fe20000000000 */
[----:B------:R-:W-:Y:S02]  /*46e0*/  SEL R59, R59, RZ, !P0 ;  /* 0x000000ff3b3b7207 */ /* 0x000fe40004000000 */
[----:B------:R-:W-:Y:S01]  /*46f0*/  SEL R42, R64, RZ, !P0 ;  /* 0x000000ff402a7207 */ /* 0x000fe20004000000 */
[----:B------:R-:W-:Y:S01]  /*4700*/  FMUL R37, R88, R11 ;  /* 0x0000000b58257220 */ /* 0x000fe20000400000 */
[----:B------:R-:W-:Y:S01]  /*4710*/  FADD R11, R55, -R62 ;  /* 0x8000003e370b7221 */ /* 0x000fe20000000000 */
[----:B------:R-:W-:-:S03]  /*4720*/  FADD R14, R14, -R59 ;  /* 0x8000003b0e0e7221 */ /* 0x000fc60000000000 */
[----:B------:R-:W-:Y:S01]  /*4730*/  FMUL R39, R90, R11 ;  /* 0x0000000b5a277220 */ /* 0x000fe20000400000 */
[----:B------:R-:W-:Y:S01]  /*4740*/  SEL R11, R20, RZ, !P3 ;  /* 0x000000ff140b7207 */ /* 0x000fe20005800000 */
[----:B------:R-:W-:Y:S01]  /*4750*/  FMUL R14, R75, R14 ;  /* 0x0000000e4b0e7220 */ /* 0x000fe20000400000 */
[----:B------:R-:W-:Y:S02]  /*4760*/  SEL R69, R69, RZ, !P0 ;  /* 0x000000ff45457207 */ /* 0x000fe40004000000 */
[----:B------:R-:W-:Y:S02]  /*4770*/  SEL R54, R65, RZ, !P0 ;  /* 0x000000ff41367207 */ /* 0x000fe40004000000 */
[----:B------:R-:W-:Y:S01]  /*4780*/  SEL R57, R70, RZ, !P0 ;  /* 0x000000ff46397207 */ /* 0x000fe20004000000 */
[----:B------:R-:W-:-:S04]  /*4790*/  FFMA R42, R42, R33, R69 ;  /* 0x000000212a2a7223 */ /* 0x000fc80000000045 */
[----:B------:R-:W-:Y:S01]  /*47a0*/  FFMA R33, R54, R15, R57 ;  /* 0x0000000f36217223 */ /* 0x000fe20000000039 */
[----:B------:R-:W-:Y:S02]  /*47b0*/  SEL R72, R72, RZ, !P0 ;  /* 0x000000ff48487207 */ /* 0x000fe40004000000 */
[----:B------:R-:W-:Y:S02]  /*47c0*/  SEL R67, R67, RZ, !P0 ;  /* 0x000000ff43437207 */ /* 0x000fe40004000000 */
[----:B------:R-:W-:Y:S02]  /*47d0*/  SEL R15, R40, RZ, !P3 ;  /* 0x000000ff280f7207 */ /* 0x000fe40005800000 */
[----:B------:R-:W-:-:S03]  /*47e0*/  SEL R40, R41, RZ, !P3 ;  /* 0x000000ff29287207 */ /* 0x000fc60005800000 */
[----:B------:R-:W-:Y:S01]  /*47f0*/  FADD R15, R2, -R15 ;  /* 0x8000000f020f7221 */ /* 0x000fe20000000000 */
[----:B------:R-:W-:Y:S01]  /*4800*/  SEL R41, R48, RZ, !P3 ;  /* 0x000000ff30297207 */ /* 0x000fe20005800000 */
[----:B------:R-:W-:Y:S01]  /*4810*/  FADD R2, R11, -R40 ;  /* 0x800000280b027221 */ /* 0x000fe20000000000 */
[----:B------:R-:W-:Y:S01]  /*4820*/  FFMA R20, R67, R14, R72 ;  /* 0x0000000e43147223 */ /* 0x000fe20000000048 */
[----:B------:R-:W-:Y:S02]  /*4830*/  FMUL R15, R30, R15 ;  /* 0x0000000f1e0f7220 */ /* 0x000fe40000400000 */
[----:B------:R-:W-:Y:S01]  /*4840*/  FADD R11, R22, -R41 ;  /* 0x80000029160b7221 */ /* 0x000fe20000000000 */
[----:B------:R-:W-:Y:S01]  /*4850*/  SEL R14, R49, RZ, !P3 ;  /* 0x000000ff310e7207 */ /* 0x000fe20005800000 */
[----:B------:R-:W-:Y:S01]  /*4860*/  FMUL R31, R31, R2 ;  /* 0x000000021f1f7220 */ /* 0x000fe20000400000 */
[----:B------:R-:W-:-:S03]  /*4870*/  SEL R52, R52, RZ, !P3 ;  /* 0x000000ff34347207 */ /* 0x000fc60005800000 */
[----:B------:R-:W-:Y:S01]  /*4880*/  FADD R2, R3, -R14 ;  /* 0x8000000e03027221 */ /* 0x000fe20000000000 */
[----:B------:R-:W-:Y:S02]  /*4890*/  SEL R41, R12, RZ, !P3 ;  /* 0x000000ff0c297207 */ /* 0x000fe40005800000 */
[----:B------:R-:W-:-:S03]  /*48a0*/  SHF.R.U32.HI R3, RZ, 0x3, R47 ;  /* 0x00000003ff037819 */ /* 0x000fc6000001162f */
[----:B------:R-:W-:Y:S01]  /*48b0*/  FFMA R15, R52, R15, R41 ;  /* 0x0000000f340f7223 */ /* 0x000fe20000000029 */
[----:B------:R-:W-:-:S04]  /*48c0*/  LOP3.LUT R3, R3, 0x1, RZ, 0xc0, !PT ;  /* 0x0000000103037812 */ /* 0x000fc800078ec0ff */
[----:B------:R-:W-:Y:S02]  /*48d0*/  FSETP.GEU.AND P6, PT, R15, RZ, PT ;  /* 0x000000ff0f00720b */ /* 0x000fe40003fce000 */
[----:B------:R-:W-:Y:S02]  /*48e0*/  SEL R13, R13, RZ, !P3 ;  /* 0x000000ff0d0d7207 */ /* 0x000fe40005800000 */
[----:B------:R-:W-:Y:S02]  /*48f0*/  FSEL R12, R15, RZ, P6 ;  /* 0x000000ff0f0c7208 */ /* 0x000fe40003000000 */
[----:B------:R-:W-:Y:S02]  /*4900*/  ISETP.NE.U32.AND P6, PT, R3, 0x1, PT ;  /* 0x000000010300780c */ /* 0x000fe40003fc5070 */
[----:B------:R-:W-:Y:S02]  /*4910*/  SEL R34, R34, RZ, !P3 ;  /* 0x000000ff22227207 */ /* 0x000fe40005800000 */
[----:B------:R-:W-:-:S03]  /*4920*/  SHF.R.U32.HI R3, RZ, 0x2, R47 ;  /* 0x00000002ff037819 */ /* 0x000fc6000001162f */
[----:B------:R-:W-:Y:S01]  /*4930*/  FFMA R31, R34, R31, R13 ;  /* 0x0000001f221f7223 */ /* 0x000fe2000000000d */
[----:B------:R-:W-:Y:S01]  /*4940*/  FSEL R45, R45, RZ, P6 ;  /* 0x000000ff2d2d7208 */ /* 0x000fe20003000000 */
[----:B------:R-:W-:Y:S01]  /*4950*/  FMUL R11, R32, R11 ;  /* 0x0000000b200b7220 */ /* 0x000fe20000400000 */
[----:B------:R-:W-:Y:S02]  /*4960*/  SEL R14, R35, RZ, !P3 ;  /* 0x000000ff230e7207 */ /* 0x000fe40005800000 */
[----:B------:R-:W-:Y:S02]  /*4970*/  SEL R23, R23, RZ, !P3 ;  /* 0x000000ff17177207 */ /* 0x000fe40005800000 */
[----:B------:R-:W-:Y:S02]  /*4980*/  FSETP.GEU.AND P6, PT, R31, RZ, PT ;  /* 0x000000ff1f00720b */ /* 0x000fe40003fce000 */
[----:B------:R-:W-:Y:S01]  /*4990*/  LOP3.LUT R3, R3, 0x1, RZ, 0xc0, !PT ;  /* 0x0000000103037812 */ /* 0x000fe200078ec0ff */
[----:B------:R-:W-:Y:S01]  /*49a0*/  FFMA R11, R14, R11, R23 ;  /* 0x0000000b0e0b7223 */ /* 0x000fe20000000017 */
[----:B------:R-:W-:-:S02]  /*49b0*/  FSEL R13, R31, RZ, P6 ;  /* 0x000000ff1f0d7208 */ /* 0x000fc40003000000 */
[----:B------:R-:W-:Y:S02]  /*49c0*/  ISETP.NE.U32.AND P6, PT, R3, 0x1, PT ;  /* 0x000000010300780c */ /* 0x000fe40003fc5070 */
[----:B------:R-:W-:Y:S02]  /*49d0*/  SHF.R.U32.HI R3, RZ, 0x1, R47 ;  /* 0x00000001ff037819 */ /* 0x000fe4000001162f */
[----:B------:R-:W-:Y:S01]  /*49e0*/  FSEL R44, R44, RZ, P6 ;  /* 0x000000ff2c2c7208 */ /* 0x000fe20003000000 */
[----:B------:R-:W-:Y:S01]  /*49f0*/  FMUL R2, R27, R2 ;  /* 0x000000021b027220 */ /* 0x000fe20000400000 */
[----:B------:R-:W-:Y:S02]  /*4a00*/  SEL R53, R53, RZ, !P3 ;  /* 0x000000ff35357207 */ /* 0x000fe40005800000 */
[----:B------:R-:W-:Y:S02]  /*4a10*/  SEL R74, R74, RZ, !P3 ;  /* 0x000000ff4a4a7207 */ /* 0x000fe40005800000 */
[----:B------:R-:W-:-:S02]  /*4a20*/  FSETP.GEU.AND P6, PT, R11, RZ, PT ;  /* 0x000000ff0b00720b */ /* 0x000fc40003fce000 */
[----:B------:R-:W-:Y:S01]  /*4a30*/  LOP3.LUT R3, R3, 0x1, RZ, 0xc0, !PT ;  /* 0x0000000103037812 */ /* 0x000fe200078ec0ff */
[----:B------:R-:W-:Y:S01]  /*4a40*/  FFMA R2, R53, R2, R74 ;  /* 0x0000000235027223 */ /* 0x000fe2000000004a */
[----:B------:R-:W-:Y:S02]  /*4a50*/  SEL R63, R63, RZ, !P2 ;  /* 0x000000ff3f3f7207 */ /* 0x000fe40005000000 */
[----:B------:R-:W-:Y:S02]  /*4a60*/  SEL R56, R56, RZ, !P2 ;  /* 0x000000ff38387207 */ /* 0x000fe40005000000 */
[----:B------:R-:W-:Y:S02]  /*4a70*/  FSEL R14, R11, RZ, P6 ;  /* 0x000000ff0b0e7208 */ /* 0x000fe40003000000 */
[----:B------:R-:W-:Y:S01]  /*4a80*/  ISETP.NE.U32.AND P6, PT, R3, 0x1, PT ;  /* 0x000000010300780c */ /* 0x000fe20003fc5070 */
[----:B------:R-:W-:Y:S01]  /*4a90*/  FMUL R38, R77, R10 ;  /* 0x0000000a4d267220 */ /* 0x000fe20000400000 */
[----:B------:R-:W-:Y:S01]  /*4aa0*/  SEL R23, R24, RZ, !P2 ;  /* 0x000000ff18177207 */ /* 0x000fe20005000000 */
[----:B------:R-:W-:Y:S01]  /*4ab0*/  FADD R10, R56, -R63 ;  /* 0x8000003f380a7221 */ /* 0x000fe20000000000 */
[----:B------:R-:W-:-:S02]  /*4ac0*/  SEL R15, R26, RZ, !P2 ;  /* 0x000000ff1a0f7207 */ /* 0x000fc40005000000 */
[----:B------:R-:W-:Y:S02]  /*4ad0*/  SEL R24, R29, RZ, !P2 ;  /* 0x000000ff1d187207 */ /* 0x000fe40005000000 */
[----:B------:R-:W-:Y:S02]  /*4ae0*/  FSEL R19, R19, RZ, P6 ;  /* 0x000000ff13137208 */ /* 0x000fe40003000000 */
[----:B------:R-:W-:Y:S02]  /*4af0*/  SEL R55, R66, RZ, !P0 ;  /* 0x000000ff42377207 */ /* 0x000fe40004000000 */
[----:B------:R-:W-:Y:S02]  /*4b00*/  SEL R56, R71, RZ, !P0 ;  /* 0x000000ff47387207 */ /* 0x000fe40004000000 */
[----:B------:R-:W-:Y:S01]  /*4b10*/  FSETP.GEU.AND P6, PT, R2, RZ, PT ;  /* 0x000000ff0200720b */ /* 0x000fe20003fce000 */
[----:B------:R-:W-:Y:S01]  /*4b20*/  FFMA R38, R15, R38, R24 ;  /* 0x000000260f267223 */ /* 0x000fe20000000018 */
[----:B------:R-:W-:Y:S01]  /*4b30*/  SEL R68, R68, RZ, !P2 ;  /* 0x000000ff44447207 */ /* 0x000fe20005000000 */
[----:B------:R-:W-:Y:S01]  /*4b40*/  FFMA R36, R55, R36, R56 ;  /* 0x0000002437247223 */ /* 0x000fe20000000038 */
[----:B------:R-:W-:-:S02]  /*4b50*/  FSEL R15, R2, RZ, P6 ;  /* 0x000000ff020f7208 */ /* 0x000fc40003000000 */
[----:B------:R-:W-:Y:S02]  /*4b60*/  SEL R73, R73, RZ, !P2 ;  /* 0x000000ff49497207 */ /* 0x000fe40005000000 */
[----:B------:R-:W-:Y:S02]  /*4b70*/  FSETP.GEU.AND P6, PT, R42, RZ, PT ;  /* 0x000000ff2a00720b */ /* 0x000fe40003fce000 */
[----:B------:R-:W-:Y:S02]  /*4b80*/  @P3 FSEL R12, R45, RZ, P5 ;  /* 0x000000ff2d0c3208 */ /* 0x000fe40002800000 */
[----:B------:R-:W-:Y:S02]  /*4b90*/  @P3 FSEL R13, R44, RZ, P5 ;  /* 0x000000ff2c0d3208 */ /* 0x000fe40002800000 */
[----:B------:R-:W-:Y:S02]  /*4ba0*/  @P3 FSEL R14, R19, RZ, P5 ;  /* 0x000000ff130e3208 */ /* 0x000fe40002800000 */
[----:B------:R-:W-:Y:S01]  /*4bb0*/  @P3 FSEL R15, R46, RZ, P5 ;  /* 0x000000ff2e0f3208 */ /* 0x000fe20002800000 */
[----:B------:R-:W-:Y:S01]  /*4bc0*/  FFMA R37, R68, R37, R73 ;  /* 0x0000002544257223 */ /* 0x000fe20000000049 */
[----:B------:R-:W-:-:S02]  /*4bd0*/  FSETP.GEU.AND P5, PT, R33, RZ, PT ;  /* 0x000000ff2100720b */ /* 0x000fc40003fae000 */
[----:B------:R-:W-:Y:S02]  /*4be0*/  @!P0 FSEL R4, R42, RZ, P6 ;  /* 0x000000ff2a048208 */ /* 0x000fe40003000000 */
[----:B------:R-:W-:Y:S02]  /*4bf0*/  SEL R22, R25, RZ, !P2 ;  /* 0x000000ff19167207 */ /* 0x000fe40005000000 */
[----:B------:R-:W-:Y:S02]  /*4c00*/  SEL R21, R21, RZ, !P2 ;  /* 0x000000ff15157207 */ /* 0x000fe40005000000 */
[--C-:B------:R-:W-:Y:S02]  /*4c10*/  SHF.R.U32.HI R3, RZ, 0xf, R47.reuse ;  /* 0x0000000fff037819 */ /* 0x100fe4000001162f */
[----:B------:R-:W-:Y:S02]  /*4c20*/  SHF.R.U32.HI R2, RZ, 0xe, R47 ;  /* 0x0000000eff027819 */ /* 0x000fe4000001162f */
[----:B------:R-:W-:-:S02]  /*4c30*/  FSETP.GEU.AND P6, PT, R36, RZ, PT ;  /* 0x000000ff2400720b */ /* 0x000fc40003fce000 */
[----:B------:R-:W-:Y:S01]  /*4c40*/  @!P0 FSEL R5, R33, RZ, P5 ;  /* 0x000000ff21058208 */ /* 0x000fe20002800000 */
[----:B------:R-:W-:Y:S01]  /*4c50*/  FFMA R39, R22, R39, R21 ;  /* 0x0000002716277223 */ /* 0x000fe20000000015 */
[----:B------:R-:W-:Y:S02]  /*4c60*/  LOP3.LUT R3, R3, 0x1, RZ, 0xc0, !PT ;  /* 0x0000000103037812 */ /* 0x000fe400078ec0ff */
[----:B------:R-:W-:Y:S02]  /*4c70*/  FSETP.GEU.AND P5, PT, R20, RZ, PT ;  /* 0x000000ff1400720b */ /* 0x000fe40003fae000 */
[----:B------:R-:W-:Y:S02]  /*4c80*/  LOP3.LUT R2, R2, 0x1, RZ, 0xc0, !PT ;  /* 0x0000000102027812 */ /* 0x000fe400078ec0ff */
[----:B------:R-:W-:Y:S01]  /*4c90*/  @!P0 FSEL R6, R36, RZ, P6 ;  /* 0x000000ff24068208 */ /* 0x000fe20003000000 */
[----:B------:R-:W-:Y:S01]  /*4ca0*/  FMUL R10, R79, R10 ;  /* 0x0000000a4f0a7220 */ /* 0x000fe20000400000 */
[----:B------:R-:W-:-:S02]  /*4cb0*/  SEL R28, R28, RZ, !P2 ;  /* 0x000000ff1c1c7207 */ /* 0x000fc40005000000 */
[----:B------:R-:W-:Y:S02]  /*4cc0*/  FSETP.GEU.AND P6, PT, R37, RZ, PT ;  /* 0x000000ff2500720b */ /* 0x000fe40003fce000 */
[----:B------:R-:W-:Y:S02]  /*4cd0*/  @!P0 FSEL R7, R20, RZ, P5 ;  /* 0x000000ff14078208 */ /* 0x000fe40002800000 */
[----:B------:R-:W-:Y:S01]  /*4ce0*/  SHF.R.U32.HI R11, RZ, 0xd, R47 ;  /* 0x0000000dff0b7819 */ /* 0x000fe2000001162f */
[----:B------:R-:W-:Y:S01]  /*4cf0*/  FFMA R10, R23, R10, R28 ;  /* 0x0000000a170a7223 */ /* 0x000fe2000000001c */
[----:B------:R-:W-:Y:S02]  /*4d00*/  ISETP.NE.U32.AND P3, PT, R3, 0x1, PT ;  /* 0x000000010300780c */ /* 0x000fe40003f65070 */
[----:B------:R-:W-:Y:S02]  /*4d10*/  ISETP.NE.U32.AND P0, PT, R2, 0x1, PT ;  /* 0x000000010200780c */ /* 0x000fe40003f05070 */
[----:B------:R-:W-:Y:S01]  /*4d20*/  @!P2 FSEL R12, R37, RZ, P6 ;  /* 0x000000ff250ca208 */ /* 0x000fe20003000000 */
[----:B------:R-:W0:Y:S01]  /*4d30*/  LDC.64 R2, c[0x0][0x2b0] ;  /* 0x0000ac00ff027b82 */ /* 0x000e220000000a00 */
[----:B------:R-:W-:-:S02]  /*4d40*/  FSETP.GEU.AND P6, PT, R39, RZ, PT ;  /* 0x000000ff2700720b */ /* 0x000fc40003fce000 */
[C---:B------:R-:W-:Y:S02]  /*4d50*/  FSETP.GEU.AND P5, PT, R38.reuse, RZ, PT ;  /* 0x000000ff2600720b */ /* 0x040fe40003fae000 */
[----:B------:R-:W-:Y:S02]  /*4d60*/  LOP3.LUT R11, R11, 0x1, RZ, 0xc0, !PT ;  /* 0x000000010b0b7812 */ /* 0x000fe400078ec0ff */
[----:B------:R-:W-:Y:S02]  /*4d70*/  SHF.R.U32.HI R20, RZ, 0x8, R47 ;  /* 0x00000008ff147819 */ /* 0x000fe4000001162f */
[----:B------:R-:W-:Y:S02]  /*4d80*/  @!P2 FSEL R14, R39, RZ, P6 ;  /* 0x000000ff270ea208 */ /* 0x000fe40003000000 */
[----:B------:R-:W-:Y:S02]  /*4d90*/  @!P2 FSEL R13, R38, RZ, P5 ;  /* 0x000000ff260da208 */ /* 0x000fe40002800000 */
[----:B------:R-:W-:-:S02]  /*4da0*/  FSETP.GEU.AND P6, PT, R10, RZ, PT ;  /* 0x000000ff0a00720b */ /* 0x000fc40003fce000 */
[----:B------:R-:W-:Y:S02]  /*4db0*/  ISETP.NE.U32.AND P5, PT, R11, 0x1, PT ;  /* 0x000000010b00780c */ /* 0x000fe40003fa5070 */
[----:B------:R-:W-:Y:S02]  /*4dc0*/  LOP3.LUT R20, R20, 0x1, RZ, 0xc0, !PT ;  /* 0x0000000114147812 */ /* 0x000fe400078ec0ff */
[--C-:B------:R-:W-:Y:S02]  /*4dd0*/  SHF.R.U32.HI R19, RZ, 0x9, R47.reuse ;  /* 0x00000009ff137819 */ /* 0x100fe4000001162f */
[----:B------:R-:W-:Y:S02]  /*4de0*/  SHF.R.U32.HI R11, RZ, 0xa, R47 ;  /* 0x0000000aff0b7819 */ /* 0x000fe4000001162f */
[----:B------:R-:W-:Y:S02]  /*4df0*/  @!P2 FSEL R15, R10, RZ, P6 ;  /* 0x000000ff0a0fa208 */ /* 0x000fe40003000000 */
[----:B------:R-:W-:-:S02]  /*4e00*/  ISETP.NE.U32.AND P2, PT, R20, 0x1, PT ;  /* 0x000000011400780c */ /* 0x000fc40003f45070 */
[----:B------:R-:W-:Y:S02]  /*4e10*/  LOP3.LUT R19, R19, 0x1, RZ, 0xc0, !PT ;  /* 0x0000000113137812 */ /* 0x000fe400078ec0ff */
[--C-:B------:R-:W-:Y:S02]  /*4e20*/  SHF.R.U32.HI R10, RZ, 0xb, R47.reuse ;  /* 0x0000000bff0a7819 */ /* 0x100fe4000001162f */
[----:B------:R-:W-:Y:S02]  /*4e30*/  LOP3.LUT R11, R11, 0x1, RZ, 0xc0, !PT ;  /* 0x000000010b0b7812 */ /* 0x000fe400078ec0ff */
[----:B------:R-:W-:Y:S02]  /*4e40*/  SHF.R.U32.HI R47, RZ, 0xc, R47 ;  /* 0x0000000cff2f7819 */ /* 0x000fe4000001162f */
[----:B------:R-:W-:Y:S02]  /*4e50*/  @!P4 FSEL R4, R16, RZ, P2 ;  /* 0x000000ff1004c208 */ /* 0x000fe40001000000 */
[----:B------:R-:W-:-:S02]  /*4e60*/  ISETP.NE.U32.AND P6, PT, R19, 0x1, PT ;  /* 0x000000011300780c */ /* 0x000fc40003fc5070 */
[----:B------:R-:W-:Y:S02]  /*4e70*/  ISETP.NE.U32.AND P2, PT, R11, 0x1, PT ;  /* 0x000000010b00780c */ /* 0x000fe40003f45070 */
[----:B------:R-:W-:Y:S02]  /*4e80*/  LOP3.LUT R10, R10, 0x1, RZ, 0xc0, !PT ;  /* 0x000000010a0a7812 */ /* 0x000fe400078ec0ff */
[----:B------:R-:W-:Y:S02]  /*4e90*/  LOP3.LUT R47, R47, 0x1, RZ, 0xc0, !PT ;  /* 0x000000012f2f7812 */ /* 0x000fe400078ec0ff */
[----:B------:R-:W-:Y:S02]  /*4ea0*/  @!P4 FSEL R5, R8, RZ, P6 ;  /* 0x000000ff0805c208 */ /* 0x000fe40003000000 */
[----:B------:R-:W-:Y:S02]  /*4eb0*/  @!P4 FSEL R6, R9, RZ, P2 ;  /* 0x000000ff0906c208 */ /* 0x000fe40001000000 */
[----:B------:R-:W-:-:S02]  /*4ec0*/  ISETP.NE.U32.AND P6, PT, R10, 0x1, PT ;  /* 0x000000010a00780c */ /* 0x000fc40003fc5070 */
[----:B------:R-:W-:Y:S01]  /*4ed0*/  ISETP.NE.U32.AND P2, PT, R47, 0x1, PT ;  /* 0x000000012f00780c */ /* 0x000fe20003f45070 */
[----:B0-----:R-:W-:Y:S01]  /*4ee0*/  IMAD.WIDE R2, R0, 0x4, R2 ;  /* 0x0000000400027825 */ /* 0x001fe200078e0202 */
[----:B------:R-:W-:Y:S02]  /*4ef0*/  @!P1 FSEL R15, R43, RZ, P3 ;  /* 0x000000ff2b0f9208 */ /* 0x000fe40001800000 */
[----:B------:R-:W-:Y:S02]  /*4f00*/  @!P4 FSEL R7, R51, RZ, P6 ;  /* 0x000000ff3307c208 */ /* 0x000fe40003000000 */
[----:B------:R-:W-:Y:S02]  /*4f10*/  @!P1 FSEL R12, R50, RZ, P2 ;  /* 0x000000ff320c9208 */ /* 0x000fe40001000000 */
[----:B------:R-:W-:Y:S02]  /*4f20*/  @!P1 FSEL R13, R18, RZ, P5 ;  /* 0x000000ff120d9208 */ /* 0x000fe40002800000 */
[----:B------:R-:W-:Y:S01]  /*4f30*/  @!P1 FSEL R14, R17, RZ, P0 ;  /* 0x000000ff110e9208 */ /* 0x000fe20000000000 */
[----:B------:R-:W-:Y:S04]  /*4f40*/  STG.E.128 desc[UR4][R2.64], R4 ;  /* 0x0000000402007986 */ /* 0x000fe8000c101d04 */
[----:B------:R-:W-:Y:S01]  /*4f50*/  STG.E.128 desc[UR4][R2.64+0x800], R12 ;  /* 0x0008000c02007986 */ /* 0x000fe2000c101d04 */
[----:B------:R-:W-:Y:S05]  /*4f60*/  EXIT ;  /* 0x000000000000794d */ /* 0x000fea0003800000 */
.L_x_0:
[----:B------:R-:W-:-:S00]  /*4f70*/  BRA `(.L_x_0) ;  /* 0xfffffffc00fc7947 */ /* 0x000fc0000383ffff */
[----:B------:R-:W-:-:S00]  /*4f80*/  NOP ;  /* 0x0000000000007918 */ /* 0x000fc00000000000 */
[----:B------:R-:W-:-:S00]  /*4f90*/  NOP ;  /* 0x0000000000007918 */ /* 0x000fc00000000000 */
[----:B------:R-:W-:-:S00]  /*4fa0*/  NOP ;  /* 0x0000000000007918 */ /* 0x000fc00000000000 */
[----:B------:R-:W-:-:S00]  /*4fb0*/  NOP ;  /* 0x0000000000007918 */ /* 0x000fc00000000000 */
[----:B------:R-:W-:-:S00]  /*4fc0*/  NOP ;  /* 0x0000000000007918 */ /* 0x000fc00000000000 */
[----:B------:R-:W-:-:S00]  /*4fd0*/  NOP ;  /* 0x0000000000007918 */ /* 0x000fc00000000000 */
[----:B------:R-:W-:-:S00]  /*4fe0*/  NOP ;  /* 0x0000000000007918 */ /* 0x000fc00000000000 */
[----:B------:R-:W-:-:S00]  /*4ff0*/  NOP ;  /* 0x0000000000007918 */ /* 0x000fc00000000000 */
.L_x_1:


//--------------------- .nv.global.init           --------------------------
	.section	.nv.global.init,"aw",@progbits
.nv.global.init:
	.type		_$_str,@object
	.size		_$_str,(_$_str_$_2 - _$_str)
_$_str:
        /*0000*/ 	.byte	0x5f, 0x5f, 0x43, 0x55, 0x44, 0x41, 0x5f, 0x46, 0x54, 0x5a, 0x00
	.type		_$_str_$_2,@object
	.size		_$_str_$_2,(.L_1 - _$_str_$_2)
_$_str_$_2:
        /*000b*/ 	.byte	0x5f, 0x5f, 0x43, 0x55, 0x44, 0x41, 0x5f, 0x50, 0x52, 0x45, 0x43, 0x5f, 0x53, 0x51, 0x52, 0x54
        /*001b*/ 	.byte	0x00
.L_1:


//--------------------- .nv.constant0.triton_poi_fused_cat_8 --------------------------
	.section	.nv.constant0.triton_poi_fused_cat_8,"a",@progbits
	.sectionflags	@""
	.align	4
.nv.constant0.triton_poi_fused_cat_8:
	.zero		700
